//
// Generated by NVIDIA NVVM Compiler
//
// Compiler Build ID: CL-36424714
// Cuda compilation tools, release 13.0, V13.0.88
// Based on NVVM 20.0.0
//

.version 9.0
.target sm_100
.address_size 64

	// .globl	_Z11basic_gemmmPKfS0_Pfmmm
.extern .shared .align 16 .b8 sharedMem[];

.visible .entry _Z11basic_gemmmPKfS0_Pfmmm(
	.param .u64 .ptr .align 1 _Z11basic_gemmmPKfS0_Pfmmm_param_0,
	.param .u64 .ptr .align 1 _Z11basic_gemmmPKfS0_Pfmmm_param_1,
	.param .u64 .ptr .align 1 _Z11basic_gemmmPKfS0_Pfmmm_param_2,
	.param .u64 _Z11basic_gemmmPKfS0_Pfmmm_param_3,
	.param .u64 _Z11basic_gemmmPKfS0_Pfmmm_param_4,
	.param .u64 _Z11basic_gemmmPKfS0_Pfmmm_param_5
)
{
	.reg .pred 	%p<13>;
	.reg .b32 	%r<23>;
	.reg .b32 	%f<67>;
	.reg .b64 	%rd<116>;

	ld.param.u64 	%rd29, [_Z11basic_gemmmPKfS0_Pfmmm_param_0];
	ld.param.u64 	%rd30, [_Z11basic_gemmmPKfS0_Pfmmm_param_1];
	ld.param.u64 	%rd31, [_Z11basic_gemmmPKfS0_Pfmmm_param_2];
	ld.param.u64 	%rd32, [_Z11basic_gemmmPKfS0_Pfmmm_param_3];
	ld.param.u64 	%rd27, [_Z11basic_gemmmPKfS0_Pfmmm_param_4];
	ld.param.u64 	%rd28, [_Z11basic_gemmmPKfS0_Pfmmm_param_5];
	cvta.to.global.u64 	%rd1, %rd30;
	cvta.to.global.u64 	%rd2, %rd29;
	cvta.to.global.u64 	%rd3, %rd31;
	mov.u32 	%r8, %ctaid.x;
	mov.u32 	%r9, %ntid.x;
	mov.u32 	%r10, %tid.x;
	mad.lo.s32 	%r21, %r8, %r9, %r10;
	mov.u32 	%r11, %nctaid.x;
	mul.lo.s32 	%r2, %r9, %r11;
	cvt.u32.u64 	%r12, %rd32;
	cvt.u32.u64 	%r13, %rd27;
	mul.lo.s32 	%r3, %r13, %r12;
	setp.ge.s32 	%p1, %r21, %r3;
	@%p1 bra 	$L__BB0_19;
	setp.ne.s64 	%p2, %rd28, 0;
	@%p2 bra 	$L__BB0_3;
$L__BB0_2:
	mul.wide.s32 	%rd107, %r21, 4;
	add.s64 	%rd108, %rd3, %rd107;
	mov.b32 	%r20, 0;
	st.global.u32 	[%rd108], %r20;
	add.s32 	%r21, %r21, %r2;
	setp.lt.s32 	%p12, %r21, %r3;
	@%p12 bra 	$L__BB0_2;
	bra.uni 	$L__BB0_19;
$L__BB0_3:
	and.b64  	%rd4, %rd28, 7;
	and.b64  	%rd5, %rd28, 3;
	and.b64  	%rd6, %rd28, -8;
	and.b64  	%rd7, %rd28, 1;
	shl.b64 	%rd8, %rd27, 2;
$L__BB0_4:
	cvt.s64.s32 	%rd9, %r21;
	or.b64  	%rd33, %rd9, %rd27;
	and.b64  	%rd34, %rd33, -4294967296;
	setp.ne.s64 	%p3, %rd34, 0;
	@%p3 bra 	$L__BB0_6;
	cvt.u32.u64 	%r15, %rd9;
	div.u32 	%r16, %r15, %r13;
	mul.lo.s32 	%r17, %r16, %r13;
	sub.s32 	%r18, %r15, %r17;
	cvt.u64.u32 	%rd109, %r16;
	cvt.u64.u32 	%rd110, %r18;
	bra.uni 	$L__BB0_7;
$L__BB0_6:
	div.u64 	%rd109, %rd9, %rd27;
	mul.lo.s64 	%rd35, %rd109, %rd27;
	sub.s64 	%rd110, %rd9, %rd35;
$L__BB0_7:
	setp.lt.u64 	%p4, %rd28, 8;
	cvt.s64.s32 	%rd37, %rd109;
	mul.lo.s64 	%rd16, %rd37, %rd28;
	cvt.s64.s32 	%rd17, %rd110;
	mov.f32 	%f66, 0f00000000;
	mov.b64 	%rd114, 0;
	@%p4 bra 	$L__BB0_10;
	mov.f32 	%f66, 0f00000000;
	mov.b64 	%rd112, 0;
	mov.u64 	%rd111, %rd6;
$L__BB0_9:
	.pragma "nounroll";
	add.s64 	%rd39, %rd112, %rd16;
	shl.b64 	%rd40, %rd39, 2;
	add.s64 	%rd41, %rd2, %rd40;
	ld.global.f32 	%f16, [%rd41];
	mad.lo.s64 	%rd42, %rd112, %rd27, %rd17;
	shl.b64 	%rd43, %rd42, 2;
	add.s64 	%rd44, %rd1, %rd43;
	ld.global.f32 	%f17, [%rd44];
	fma.rn.f32 	%f18, %f16, %f17, %f66;
	ld.global.f32 	%f19, [%rd41+4];
	add.s64 	%rd45, %rd44, %rd8;
	ld.global.f32 	%f20, [%rd45];
	fma.rn.f32 	%f21, %f19, %f20, %f18;
	ld.global.f32 	%f22, [%rd41+8];
	add.s64 	%rd46, %rd45, %rd8;
	ld.global.f32 	%f23, [%rd46];
	fma.rn.f32 	%f24, %f22, %f23, %f21;
	ld.global.f32 	%f25, [%rd41+12];
	add.s64 	%rd47, %rd46, %rd8;
	ld.global.f32 	%f26, [%rd47];
	fma.rn.f32 	%f27, %f25, %f26, %f24;
	ld.global.f32 	%f28, [%rd41+16];
	add.s64 	%rd48, %rd47, %rd8;
	ld.global.f32 	%f29, [%rd48];
	fma.rn.f32 	%f30, %f28, %f29, %f27;
	ld.global.f32 	%f31, [%rd41+20];
	add.s64 	%rd49, %rd48, %rd8;
	ld.global.f32 	%f32, [%rd49];
	fma.rn.f32 	%f33, %f31, %f32, %f30;
	ld.global.f32 	%f34, [%rd41+24];
	add.s64 	%rd50, %rd49, %rd8;
	ld.global.f32 	%f35, [%rd50];
	fma.rn.f32 	%f36, %f34, %f35, %f33;
	ld.global.f32 	%f37, [%rd41+28];
	add.s64 	%rd51, %rd50, %rd8;
	ld.global.f32 	%f38, [%rd51];
	fma.rn.f32 	%f66, %f37, %f38, %f36;
	add.s64 	%rd112, %rd112, 8;
	add.s64 	%rd111, %rd111, -8;
	setp.ne.s64 	%p5, %rd111, 0;
	mov.u64 	%rd114, %rd6;
	@%p5 bra 	$L__BB0_9;
$L__BB0_10:
	setp.eq.s64 	%p6, %rd4, 0;
	@%p6 bra 	$L__BB0_18;
	add.s64 	%rd52, %rd4, -1;
	setp.lt.u64 	%p7, %rd52, 3;
	@%p7 bra 	$L__BB0_13;
	add.s64 	%rd53, %rd114, %rd16;
	shl.b64 	%rd54, %rd53, 2;
	add.s64 	%rd55, %rd2, %rd54;
	ld.global.f32 	%f40, [%rd55];
	mad.lo.s64 	%rd56, %rd114, %rd27, %rd17;
	shl.b64 	%rd57, %rd56, 2;
	add.s64 	%rd58, %rd1, %rd57;
	ld.global.f32 	%f41, [%rd58];
	fma.rn.f32 	%f42, %f40, %f41, %f66;
	add.s64 	%rd59, %rd114, 1;
	and.b64  	%rd60, %rd59, 4294967295;
	add.s64 	%rd61, %rd60, %rd16;
	shl.b64 	%rd62, %rd61, 2;
	add.s64 	%rd63, %rd2, %rd62;
	ld.global.f32 	%f43, [%rd63];
	mad.lo.s64 	%rd64, %rd60, %rd27, %rd17;
	shl.b64 	%rd65, %rd64, 2;
	add.s64 	%rd66, %rd1, %rd65;
	ld.global.f32 	%f44, [%rd66];
	fma.rn.f32 	%f45, %f43, %f44, %f42;
	add.s64 	%rd67, %rd114, 2;
	and.b64  	%rd68, %rd67, 4294967295;
	add.s64 	%rd69, %rd68, %rd16;
	shl.b64 	%rd70, %rd69, 2;
	add.s64 	%rd71, %rd2, %rd70;
	ld.global.f32 	%f46, [%rd71];
	mad.lo.s64 	%rd72, %rd68, %rd27, %rd17;
	shl.b64 	%rd73, %rd72, 2;
	add.s64 	%rd74, %rd1, %rd73;
	ld.global.f32 	%f47, [%rd74];
	fma.rn.f32 	%f48, %f46, %f47, %f45;
	add.s64 	%rd75, %rd114, 3;
	and.b64  	%rd76, %rd75, 4294967295;
	add.s64 	%rd77, %rd76, %rd16;
	shl.b64 	%rd78, %rd77, 2;
	add.s64 	%rd79, %rd2, %rd78;
	ld.global.f32 	%f49, [%rd79];
	mad.lo.s64 	%rd80, %rd76, %rd27, %rd17;
	shl.b64 	%rd81, %rd80, 2;
	add.s64 	%rd82, %rd1, %rd81;
	ld.global.f32 	%f50, [%rd82];
	fma.rn.f32 	%f66, %f49, %f50, %f48;
	add.s64 	%rd83, %rd114, 4;
	and.b64  	%rd114, %rd83, 4294967295;
$L__BB0_13:
	setp.eq.s64 	%p8, %rd5, 0;
	@%p8 bra 	$L__BB0_18;
	setp.eq.s64 	%p9, %rd5, 1;
	@%p9 bra 	$L__BB0_16;
	add.s64 	%rd84, %rd114, %rd16;
	shl.b64 	%rd85, %rd84, 2;
	add.s64 	%rd86, %rd2, %rd85;
	ld.global.f32 	%f52, [%rd86];
	mad.lo.s64 	%rd87, %rd114, %rd27, %rd17;
	shl.b64 	%rd88, %rd87, 2;
	add.s64 	%rd89, %rd1, %rd88;
	ld.global.f32 	%f53, [%rd89];
	fma.rn.f32 	%f54, %f52, %f53, %f66;
	add.s64 	%rd90, %rd114, 1;
	and.b64  	%rd91, %rd90, 4294967295;
	add.s64 	%rd92, %rd91, %rd16;
	shl.b64 	%rd93, %rd92, 2;
	add.s64 	%rd94, %rd2, %rd93;
	ld.global.f32 	%f55, [%rd94];
	mad.lo.s64 	%rd95, %rd91, %rd27, %rd17;
	shl.b64 	%rd96, %rd95, 2;
	add.s64 	%rd97, %rd1, %rd96;
	ld.global.f32 	%f56, [%rd97];
	fma.rn.f32 	%f66, %f55, %f56, %f54;
	add.s64 	%rd98, %rd114, 2;
	and.b64  	%rd114, %rd98, 4294967295;
$L__BB0_16:
	setp.eq.s64 	%p10, %rd7, 0;
	@%p10 bra 	$L__BB0_18;
	add.s64 	%rd99, %rd114, %rd16;
	shl.b64 	%rd100, %rd99, 2;
	add.s64 	%rd101, %rd2, %rd100;
	ld.global.f32 	%f57, [%rd101];
	mad.lo.s64 	%rd102, %rd114, %rd27, %rd17;
	shl.b64 	%rd103, %rd102, 2;
	add.s64 	%rd104, %rd1, %rd103;
	ld.global.f32 	%f58, [%rd104];
	fma.rn.f32 	%f66, %f57, %f58, %f66;
$L__BB0_18:
	cvt.u32.u64 	%r19, %rd9;
	shl.b64 	%rd105, %rd9, 2;
	add.s64 	%rd106, %rd3, %rd105;
	st.global.f32 	[%rd106], %f66;
	add.s32 	%r21, %r19, %r2;
	setp.lt.s32 	%p11, %r21, %r3;
	@%p11 bra 	$L__BB0_4;
$L__BB0_19:
	ret;

}
	// .globl	_Z10tiled_gemmPKfS0_Pfmmmmmm
.visible .entry _Z10tiled_gemmPKfS0_Pfmmmmmm(
	.param .u64 .ptr .align 1 _Z10tiled_gemmPKfS0_Pfmmmmmm_param_0,
	.param .u64 .ptr .align 1 _Z10tiled_gemmPKfS0_Pfmmmmmm_param_1,
	.param .u64 .ptr .align 1 _Z10tiled_gemmPKfS0_Pfmmmmmm_param_2,
	.param .u64 _Z10tiled_gemmPKfS0_Pfmmmmmm_param_3,
	.param .u64 _Z10tiled_gemmPKfS0_Pfmmmmmm_param_4,
	.param .u64 _Z10tiled_gemmPKfS0_Pfmmmmmm_param_5,
	.param .u64 _Z10tiled_gemmPKfS0_Pfmmmmmm_param_6,
	.param .u64 _Z10tiled_gemmPKfS0_Pfmmmmmm_param_7,
	.param .u64 _Z10tiled_gemmPKfS0_Pfmmmmmm_param_8
)
{
	.reg .pred 	%p<69>;
	.reg .b32 	%r<131>;
	.reg .b32 	%f<131>;
	.reg .b64 	%rd<152>;

	ld.param.u64 	%rd49, [_Z10tiled_gemmPKfS0_Pfmmmmmm_param_0];
	ld.param.u64 	%rd50, [_Z10tiled_gemmPKfS0_Pfmmmmmm_param_1];
	ld.param.u64 	%rd57, [_Z10tiled_gemmPKfS0_Pfmmmmmm_param_2];
	ld.param.u64 	%rd51, [_Z10tiled_gemmPKfS0_Pfmmmmmm_param_3];
	ld.param.u64 	%rd52, [_Z10tiled_gemmPKfS0_Pfmmmmmm_param_4];
	ld.param.u64 	%rd53, [_Z10tiled_gemmPKfS0_Pfmmmmmm_param_5];
	ld.param.u64 	%rd54, [_Z10tiled_gemmPKfS0_Pfmmmmmm_param_6];
	ld.param.u64 	%rd55, [_Z10tiled_gemmPKfS0_Pfmmmmmm_param_7];
	ld.param.u64 	%rd56, [_Z10tiled_gemmPKfS0_Pfmmmmmm_param_8];
	cvta.to.global.u64 	%rd1, %rd57;
	mul.lo.s64 	%rd2, %rd56, %rd54;
	add.s64 	%rd58, %rd51, %rd54;
	add.s64 	%rd3, %rd58, -1;
	or.b64  	%rd59, %rd3, %rd54;
	and.b64  	%rd60, %rd59, -4294967296;
	setp.ne.s64 	%p1, %rd60, 0;
	@%p1 bra 	$L__BB1_2;
	ld.param.u64 	%rd137, [_Z10tiled_gemmPKfS0_Pfmmmmmm_param_6];
	cvt.u32.u64 	%r38, %rd137;
	cvt.u32.u64 	%r39, %rd3;
	div.u32 	%r40, %r39, %r38;
	cvt.u64.u32 	%rd143, %r40;
	bra.uni 	$L__BB1_3;
$L__BB1_2:
	ld.param.u64 	%rd136, [_Z10tiled_gemmPKfS0_Pfmmmmmm_param_6];
	div.u64 	%rd143, %rd3, %rd136;
$L__BB1_3:
	cvt.u32.u64 	%r1, %rd143;
	add.s64 	%rd61, %rd52, %rd55;
	add.s64 	%rd7, %rd61, -1;
	or.b64  	%rd62, %rd7, %rd55;
	and.b64  	%rd63, %rd62, -4294967296;
	setp.ne.s64 	%p2, %rd63, 0;
	@%p2 bra 	$L__BB1_5;
	cvt.u32.u64 	%r41, %rd55;
	cvt.u32.u64 	%r42, %rd7;
	div.u32 	%r43, %r42, %r41;
	cvt.u64.u32 	%rd144, %r43;
	bra.uni 	$L__BB1_6;
$L__BB1_5:
	div.u64 	%rd144, %rd7, %rd55;
$L__BB1_6:
	cvt.u32.u64 	%r2, %rd144;
	add.s64 	%rd64, %rd53, %rd56;
	add.s64 	%rd11, %rd64, -1;
	or.b64  	%rd65, %rd11, %rd56;
	and.b64  	%rd66, %rd65, -4294967296;
	setp.ne.s64 	%p3, %rd66, 0;
	@%p3 bra 	$L__BB1_8;
	cvt.u32.u64 	%r44, %rd56;
	cvt.u32.u64 	%r45, %rd11;
	div.u32 	%r46, %r45, %r44;
	cvt.u64.u32 	%rd145, %r46;
	bra.uni 	$L__BB1_9;
$L__BB1_8:
	div.u64 	%rd145, %rd11, %rd56;
$L__BB1_9:
	ld.param.u64 	%rd138, [_Z10tiled_gemmPKfS0_Pfmmmmmm_param_6];
	cvt.u32.u64 	%r3, %rd145;
	mul.lo.s32 	%r4, %r2, %r1;
	shr.u64 	%rd67, %rd138, 2;
	cvt.u32.u64 	%r5, %rd67;
	shr.u64 	%rd68, %rd55, 2;
	cvt.u32.u64 	%r6, %rd68;
	mov.u32 	%r47, %tid.x;
	div.u32 	%r7, %r47, %r6;
	mul.lo.s32 	%r48, %r7, %r6;
	sub.s32 	%r8, %r47, %r48;
	mov.u32 	%r125, %ctaid.x;
	setp.ge.s32 	%p4, %r125, %r4;
	@%p4 bra 	$L__BB1_64;
	cvt.u32.u64 	%r49, %rd2;
	shl.b32 	%r50, %r49, 2;
	mov.u32 	%r51, sharedMem;
	add.s32 	%r10, %r51, %r50;
	cvt.u32.u64 	%r11, %rd55;
	cvt.u32.u64 	%r12, %rd56;
	mov.u32 	%r13, %ntid.x;
	mul.lo.s64 	%rd15, %rd56, %rd55;
	mad.lo.s32 	%r52, %r5, 3, %r7;
	mul.lo.s32 	%r14, %r52, %r12;
	mul.lo.s32 	%r15, %r7, %r12;
	shl.b32 	%r53, %r5, 1;
	sub.s32 	%r54, %r52, %r53;
	mul.lo.s32 	%r16, %r54, %r12;
	add.s32 	%r55, %r54, %r5;
	mul.lo.s32 	%r17, %r55, %r12;
	shl.b32 	%r18, %r13, 2;
	cvta.to.global.u64 	%rd16, %rd50;
	cvta.to.global.u64 	%rd17, %rd49;
$L__BB1_11:
	ld.param.u64 	%rd139, [_Z10tiled_gemmPKfS0_Pfmmmmmm_param_6];
	setp.lt.s32 	%p5, %r3, 1;
	div.s32 	%r56, %r125, %r2;
	mul.lo.s32 	%r57, %r56, %r2;
	sub.s32 	%r58, %r125, %r57;
	cvt.u32.u64 	%r59, %rd139;
	mul.lo.s32 	%r20, %r56, %r59;
	mul.lo.s32 	%r21, %r58, %r11;
	mov.f32 	%f115, 0f00000000;
	mov.f32 	%f116, %f115;
	mov.f32 	%f117, %f115;
	mov.f32 	%f118, %f115;
	mov.f32 	%f119, %f115;
	mov.f32 	%f120, %f115;
	mov.f32 	%f121, %f115;
	mov.f32 	%f122, %f115;
	mov.f32 	%f123, %f115;
	mov.f32 	%f124, %f115;
	mov.f32 	%f125, %f115;
	mov.f32 	%f126, %f115;
	mov.f32 	%f127, %f115;
	mov.f32 	%f128, %f115;
	mov.f32 	%f129, %f115;
	mov.f32 	%f130, %f115;
	@%p5 bra 	$L__BB1_31;
	mov.b32 	%r126, 0;
	mov.f32 	%f115, 0f00000000;
$L__BB1_13:
	mov.u32 	%r23, %tid.x;
	cvt.u64.u32 	%rd146, %r23;
	setp.le.u64 	%p6, %rd2, %rd146;
	mul.lo.s32 	%r24, %r126, %r12;
	@%p6 bra 	$L__BB1_21;
	shl.b32 	%r61, %r23, 2;
	mov.u32 	%r62, sharedMem;
	add.s32 	%r127, %r62, %r61;
	add.s32 	%r128, %r23, %r13;
$L__BB1_15:
	or.b64  	%rd70, %rd146, %rd56;
	and.b64  	%rd71, %rd70, -4294967296;
	setp.ne.s64 	%p7, %rd71, 0;
	@%p7 bra 	$L__BB1_17;
	cvt.u32.u64 	%r63, %rd56;
	cvt.u32.u64 	%r64, %rd146;
	div.u32 	%r65, %r64, %r63;
	mul.lo.s32 	%r66, %r65, %r63;
	sub.s32 	%r67, %r64, %r66;
	cvt.u64.u32 	%rd147, %r65;
	cvt.u64.u32 	%rd148, %r67;
	bra.uni 	$L__BB1_18;
$L__BB1_17:
	div.u64 	%rd147, %rd146, %rd56;
	mul.lo.s64 	%rd72, %rd147, %rd56;
	sub.s64 	%rd148, %rd146, %rd72;
$L__BB1_18:
	cvt.u32.u64 	%r68, %rd147;
	add.s32 	%r69, %r20, %r68;
	cvt.u32.u64 	%r70, %rd148;
	add.s32 	%r71, %r24, %r70;
	cvt.s64.s32 	%rd29, %r69;
	setp.le.u64 	%p8, %rd51, %rd29;
	cvt.s64.s32 	%rd30, %r71;
	setp.le.u64 	%p9, %rd53, %rd30;
	mov.f32 	%f113, 0f00000000;
	or.pred  	%p10, %p8, %p9;
	@%p10 bra 	$L__BB1_20;
	mad.lo.s64 	%rd73, %rd53, %rd29, %rd30;
	shl.b64 	%rd74, %rd73, 2;
	add.s64 	%rd75, %rd17, %rd74;
	ld.global.f32 	%f113, [%rd75];
$L__BB1_20:
	st.shared.f32 	[%r127], %f113;
	cvt.s64.s32 	%rd146, %r128;
	setp.gt.u64 	%p11, %rd2, %rd146;
	add.s32 	%r128, %r128, %r13;
	add.s32 	%r127, %r127, %r18;
	@%p11 bra 	$L__BB1_15;
$L__BB1_21:
	mov.u32 	%r129, %tid.x;
	cvt.u64.u32 	%rd149, %r129;
	setp.le.u64 	%p12, %rd15, %rd149;
	@%p12 bra 	$L__BB1_28;
$L__BB1_22:
	or.b64  	%rd77, %rd149, %rd55;
	and.b64  	%rd78, %rd77, -4294967296;
	setp.ne.s64 	%p13, %rd78, 0;
	@%p13 bra 	$L__BB1_24;
	cvt.u32.u64 	%r72, %rd55;
	cvt.u32.u64 	%r73, %rd149;
	div.u32 	%r74, %r73, %r72;
	mul.lo.s32 	%r75, %r74, %r72;
	sub.s32 	%r76, %r73, %r75;
	cvt.u64.u32 	%rd150, %r74;
	cvt.u64.u32 	%rd151, %r76;
	bra.uni 	$L__BB1_25;
$L__BB1_24:
	div.u64 	%rd150, %rd149, %rd55;
	mul.lo.s64 	%rd79, %rd150, %rd55;
	sub.s64 	%rd151, %rd149, %rd79;
$L__BB1_25:
	cvt.u32.u64 	%r77, %rd150;
	add.s32 	%r78, %r24, %r77;
	cvt.u32.u64 	%r79, %rd151;
	add.s32 	%r80, %r21, %r79;
	cvt.s64.s32 	%rd39, %r80;
	setp.le.u64 	%p14, %rd52, %rd39;
	cvt.s64.s32 	%rd40, %r78;
	setp.le.u64 	%p15, %rd53, %rd40;
	mov.f32 	%f114, 0f00000000;
	or.pred  	%p16, %p15, %p14;
	@%p16 bra 	$L__BB1_27;
	mad.lo.s64 	%rd80, %rd52, %rd40, %rd39;
	shl.b64 	%rd81, %rd80, 2;
	add.s64 	%rd82, %rd16, %rd81;
	ld.global.f32 	%f114, [%rd82];
$L__BB1_27:
	shl.b32 	%r81, %r129, 2;
	add.s32 	%r82, %r10, %r81;
	st.shared.f32 	[%r82], %f114;
	add.s32 	%r129, %r129, %r13;
	cvt.s64.s32 	%rd149, %r129;
	setp.gt.u64 	%p17, %rd15, %rd149;
	@%p17 bra 	$L__BB1_22;
$L__BB1_28:
	bar.sync 	0;
	mov.b32 	%r130, 0;
$L__BB1_29:
	mad.lo.s32 	%r84, %r130, %r11, %r8;
	shl.b32 	%r85, %r84, 2;
	add.s32 	%r86, %r10, %r85;
	add.s32 	%r87, %r15, %r130;
	shl.b32 	%r88, %r87, 2;
	mov.u32 	%r89, sharedMem;
	add.s32 	%r90, %r89, %r88;
	ld.shared.f32 	%f73, [%r90];
	ld.shared.f32 	%f74, [%r86];
	fma.rn.f32 	%f130, %f73, %f74, %f130;
	shl.b32 	%r91, %r6, 2;
	add.s32 	%r92, %r86, %r91;
	ld.shared.f32 	%f75, [%r92];
	fma.rn.f32 	%f129, %f73, %f75, %f129;
	add.s32 	%r93, %r92, %r91;
	ld.shared.f32 	%f76, [%r93];
	fma.rn.f32 	%f128, %f73, %f76, %f128;
	add.s32 	%r94, %r93, %r91;
	ld.shared.f32 	%f77, [%r94];
	fma.rn.f32 	%f127, %f73, %f77, %f127;
	add.s32 	%r95, %r16, %r130;
	shl.b32 	%r96, %r95, 2;
	add.s32 	%r97, %r89, %r96;
	ld.shared.f32 	%f78, [%r97];
	fma.rn.f32 	%f126, %f78, %f74, %f126;
	fma.rn.f32 	%f125, %f78, %f75, %f125;
	fma.rn.f32 	%f124, %f78, %f76, %f124;
	fma.rn.f32 	%f123, %f78, %f77, %f123;
	add.s32 	%r98, %r17, %r130;
	shl.b32 	%r99, %r98, 2;
	add.s32 	%r100, %r89, %r99;
	ld.shared.f32 	%f79, [%r100];
	fma.rn.f32 	%f122, %f79, %f74, %f122;
	fma.rn.f32 	%f121, %f79, %f75, %f121;
	fma.rn.f32 	%f120, %f79, %f76, %f120;
	fma.rn.f32 	%f119, %f79, %f77, %f119;
	add.s32 	%r101, %r14, %r130;
	shl.b32 	%r102, %r101, 2;
	add.s32 	%r103, %r89, %r102;
	ld.shared.f32 	%f80, [%r103];
	fma.rn.f32 	%f118, %f80, %f74, %f118;
	fma.rn.f32 	%f117, %f80, %f75, %f117;
	fma.rn.f32 	%f116, %f80, %f76, %f116;
	fma.rn.f32 	%f115, %f80, %f77, %f115;
	add.s32 	%r130, %r130, 1;
	cvt.u64.u32 	%rd83, %r130;
	setp.gt.u64 	%p18, %rd56, %rd83;
	@%p18 bra 	$L__BB1_29;
	bar.sync 	0;
	add.s32 	%r126, %r126, 1;
	setp.lt.s32 	%p19, %r126, %r3;
	@%p19 bra 	$L__BB1_13;
$L__BB1_31:
	add.s32 	%r104, %r20, %r7;
	add.s32 	%r105, %r21, %r8;
	cvt.s64.s32 	%rd18, %r104;
	setp.gt.u64 	%p20, %rd51, %rd18;
	cvt.s64.s32 	%rd19, %r105;
	setp.gt.u64 	%p21, %rd52, %rd19;
	and.pred  	%p22, %p20, %p21;
	@%p22 bra 	$L__BB1_32;
	bra.uni 	$L__BB1_33;
$L__BB1_32:
	mad.lo.s64 	%rd84, %rd52, %rd18, %rd19;
	shl.b64 	%rd85, %rd84, 2;
	add.s64 	%rd86, %rd1, %rd85;
	st.global.f32 	[%rd86], %f130;
$L__BB1_33:
	cvt.u32.u64 	%r106, %rd19;
	setp.le.u64 	%p23, %rd51, %rd18;
	add.s32 	%r107, %r106, %r6;
	cvt.s64.s32 	%rd42, %r107;
	setp.le.u64 	%p24, %rd52, %rd42;
	or.pred  	%p25, %p23, %p24;
	@%p25 bra 	$L__BB1_35;
	mad.lo.s64 	%rd87, %rd52, %rd18, %rd42;
	shl.b64 	%rd88, %rd87, 2;
	add.s64 	%rd89, %rd1, %rd88;
	st.global.f32 	[%rd89], %f129;
$L__BB1_35:
	cvt.u32.u64 	%r108, %rd42;
	add.s32 	%r109, %r108, %r6;
	cvt.s64.s32 	%rd43, %r109;
	setp.le.u64 	%p27, %rd52, %rd43;
	or.pred  	%p28, %p23, %p27;
	@%p28 bra 	$L__BB1_37;
	mad.lo.s64 	%rd90, %rd52, %rd18, %rd43;
	shl.b64 	%rd91, %rd90, 2;
	add.s64 	%rd92, %rd1, %rd91;
	st.global.f32 	[%rd92], %f128;
$L__BB1_37:
	cvt.u32.u64 	%r110, %rd43;
	add.s32 	%r111, %r110, %r6;
	cvt.s64.s32 	%rd44, %r111;
	setp.le.u64 	%p30, %rd52, %rd44;
	or.pred  	%p31, %p23, %p30;
	@%p31 bra 	$L__BB1_39;
	cvt.s64.s32 	%rd93, %r104;
	mad.lo.s64 	%rd94, %rd52, %rd93, %rd44;
	shl.b64 	%rd95, %rd94, 2;
	add.s64 	%rd96, %rd1, %rd95;
	st.global.f32 	[%rd96], %f127;
$L__BB1_39:
	ld.param.u64 	%rd140, [_Z10tiled_gemmPKfS0_Pfmmmmmm_param_6];
	setp.le.u64 	%p32, %rd52, %rd19;
	shr.u64 	%rd97, %rd140, 2;
	cvt.u32.u64 	%r113, %rd97;
	mad.lo.s32 	%r114, %r113, 3, %r7;
	shl.b32 	%r115, %r113, 1;
	sub.s32 	%r116, %r114, %r115;
	add.s32 	%r117, %r116, %r20;
	cvt.s64.s32 	%rd45, %r117;
	setp.le.u64 	%p33, %rd51, %rd45;
	or.pred  	%p34, %p33, %p32;
	@%p34 bra 	$L__BB1_41;
	mad.lo.s64 	%rd98, %rd52, %rd45, %rd19;
	shl.b64 	%rd99, %rd98, 2;
	add.s64 	%rd100, %rd1, %rd99;
	st.global.f32 	[%rd100], %f126;
$L__BB1_41:
	or.pred  	%p37, %p33, %p24;
	@%p37 bra 	$L__BB1_43;
	mad.lo.s64 	%rd101, %rd52, %rd45, %rd42;
	shl.b64 	%rd102, %rd101, 2;
	add.s64 	%rd103, %rd1, %rd102;
	st.global.f32 	[%rd103], %f125;
$L__BB1_43:
	or.pred  	%p40, %p33, %p27;
	@%p40 bra 	$L__BB1_45;
	mad.lo.s64 	%rd104, %rd52, %rd45, %rd43;
	shl.b64 	%rd105, %rd104, 2;
	add.s64 	%rd106, %rd1, %rd105;
	st.global.f32 	[%rd106], %f124;
$L__BB1_45:
	or.pred  	%p43, %p33, %p30;
	@%p43 bra 	$L__BB1_47;
	mad.lo.s64 	%rd107, %rd52, %rd45, %rd44;
	shl.b64 	%rd108, %rd107, 2;
	add.s64 	%rd109, %rd1, %rd108;
	st.global.f32 	[%rd109], %f123;
$L__BB1_47:
	ld.param.u64 	%rd141, [_Z10tiled_gemmPKfS0_Pfmmmmmm_param_6];
	cvt.u32.u64 	%r118, %rd45;
	setp.le.u64 	%p44, %rd52, %rd19;
	shr.u64 	%rd110, %rd141, 2;
	cvt.u32.u64 	%r119, %rd110;
	add.s32 	%r120, %r118, %r119;
	cvt.s64.s32 	%rd46, %r120;
	setp.le.u64 	%p45, %rd51, %rd46;
	or.pred  	%p46, %p45, %p44;
	@%p46 bra 	$L__BB1_49;
	mad.lo.s64 	%rd111, %rd52, %rd46, %rd19;
	shl.b64 	%rd112, %rd111, 2;
	add.s64 	%rd113, %rd1, %rd112;
	st.global.f32 	[%rd113], %f122;
$L__BB1_49:
	setp.le.u64 	%p48, %rd52, %rd42;
	or.pred  	%p49, %p45, %p48;
	@%p49 bra 	$L__BB1_51;
	mad.lo.s64 	%rd114, %rd52, %rd46, %rd42;
	shl.b64 	%rd115, %rd114, 2;
	add.s64 	%rd116, %rd1, %rd115;
	st.global.f32 	[%rd116], %f121;
$L__BB1_51:
	setp.le.u64 	%p51, %rd52, %rd43;
	or.pred  	%p52, %p45, %p51;
	@%p52 bra 	$L__BB1_53;
	mad.lo.s64 	%rd117, %rd52, %rd46, %rd43;
	shl.b64 	%rd118, %rd117, 2;
	add.s64 	%rd119, %rd1, %rd118;
	st.global.f32 	[%rd119], %f120;
$L__BB1_53:
	setp.le.u64 	%p53, %rd51, %rd46;
	setp.le.u64 	%p54, %rd52, %rd44;
	or.pred  	%p55, %p53, %p54;
	@%p55 bra 	$L__BB1_55;
	mad.lo.s64 	%rd120, %rd52, %rd46, %rd44;
	shl.b64 	%rd121, %rd120, 2;
	add.s64 	%rd122, %rd1, %rd121;
	st.global.f32 	[%rd122], %f119;
$L__BB1_55:
	ld.param.u64 	%rd142, [_Z10tiled_gemmPKfS0_Pfmmmmmm_param_6];
	cvt.u32.u64 	%r121, %rd46;
	setp.le.u64 	%p56, %rd52, %rd19;
	shr.u64 	%rd123, %rd142, 2;
	cvt.u32.u64 	%r122, %rd123;
	add.s32 	%r123, %r121, %r122;
	cvt.s64.s32 	%rd47, %r123;
	setp.le.u64 	%p57, %rd51, %rd47;
	mul.lo.s64 	%rd48, %rd52, %rd47;
	or.pred  	%p58, %p57, %p56;
	@%p58 bra 	$L__BB1_57;
	add.s64 	%rd124, %rd48, %rd19;
	shl.b64 	%rd125, %rd124, 2;
	add.s64 	%rd126, %rd1, %rd125;
	st.global.f32 	[%rd126], %f118;
$L__BB1_57:
	setp.le.u64 	%p59, %rd51, %rd47;
	setp.le.u64 	%p60, %rd52, %rd42;
	or.pred  	%p61, %p59, %p60;
	@%p61 bra 	$L__BB1_59;
	add.s64 	%rd127, %rd48, %rd42;
	shl.b64 	%rd128, %rd127, 2;
	add.s64 	%rd129, %rd1, %rd128;
	st.global.f32 	[%rd129], %f117;
$L__BB1_59:
	setp.le.u64 	%p62, %rd51, %rd47;
	setp.le.u64 	%p63, %rd52, %rd43;
	or.pred  	%p64, %p62, %p63;
	@%p64 bra 	$L__BB1_61;
	add.s64 	%rd130, %rd48, %rd43;
	shl.b64 	%rd131, %rd130, 2;
	add.s64 	%rd132, %rd1, %rd131;
	st.global.f32 	[%rd132], %f116;
$L__BB1_61:
	setp.le.u64 	%p65, %rd51, %rd47;
	setp.le.u64 	%p66, %rd52, %rd44;
	or.pred  	%p67, %p65, %p66;
	@%p67 bra 	$L__BB1_63;
	add.s64 	%rd133, %rd48, %rd44;
	shl.b64 	%rd134, %rd133, 2;
	add.s64 	%rd135, %rd1, %rd134;
	st.global.f32 	[%rd135], %f115;
$L__BB1_63:
	mov.u32 	%r124, %nctaid.x;
	add.s32 	%r125, %r125, %r124;
	setp.lt.s32 	%p68, %r125, %r4;
	@%p68 bra 	$L__BB1_11;
$L__BB1_64:
	ret;

}


// ===== COMPILED SASS (sm_100) =====

	.target	sm_100

	.elftype	@"ET_EXEC"


//--------------------- .note.nv.tkinfo           --------------------------
	.section	.note.nv.tkinfo,"",@"SHT_NOTE"
	.sectionflags	@"SHF_NOTE_NV_TKINFO"
	.tkinfo
        /*0018*/ 	.word	0x00000002
        /*0030*/ 	.string	""
        /*0030*/ 	.string	"ptxas"
        /*0030*/ 	.string	"Cuda compilation tools, release 13.0, V13.0.88"
        /*0030*/ 	.string	"Build cuda_13.0.r13.0/compiler.36424714_0"
        /*0030*/ 	.string	"-arch sm_100 -m 64 "



//--------------------- .note.nv.cuinfo           --------------------------
	.section	.note.nv.cuinfo,"",@"SHT_NOTE"
	.sectionflags	@"SHF_NOTE_NV_CUINFO"
        /*0018*/ 	.short	0x0002
        /*001a*/ 	.short	0x0064
        /*001c*/ 	.short	0x0082
	.zero		2


//--------------------- .nv.info                  --------------------------
	.section	.nv.info,"",@"SHT_CUDA_INFO"
	.align	4


	//----- nvinfo : EIATTR_REGCOUNT
	.align		4
        /*0000*/ 	.byte	0x04, 0x2f
        /*0002*/ 	.short	(.L_1 - .L_0)
	.align		4
.L_0:
        /*0004*/ 	.word	index@(_Z11basic_gemmmPKfS0_Pfmmm)
        /*0008*/ 	.word	0x00000020


	//----- nvinfo : EIATTR_FRAME_SIZE
	.align		4
.L_1:
        /*000c*/ 	.byte	0x04, 0x11
        /*000e*/ 	.short	(.L_3 - .L_2)
	.align		4
.L_2:
        /*0010*/ 	.word	index@($__internal_1_$__cuda_sm20_div_u64)
        /*0014*/ 	.word	0x00000000


	//----- nvinfo : EIATTR_FRAME_SIZE
	.align		4
.L_3:
        /*0018*/ 	.byte	0x04, 0x11
        /*001a*/ 	.short	(.L_5 - .L_4)
	.align		4
.L_4:
        /*001c*/ 	.word	index@(_Z11basic_gemmmPKfS0_Pfmmm)
        /*0020*/ 	.word	0x00000000


	//----- nvinfo : EIATTR_REGCOUNT
	.align		4
.L_5:
        /*0024*/ 	.byte	0x04, 0x2f
        /*0026*/ 	.short	(.L_7 - .L_6)
	.align		4
.L_6:
        /*0028*/ 	.word	index@(_Z10tiled_gemmPKfS0_Pfmmmmmm)
        /*002c*/ 	.word	0x00000036


	//----- nvinfo : EIATTR_FRAME_SIZE
	.align		4
.L_7:
        /*0030*/ 	.byte	0x04, 0x11
        /*0032*/ 	.short	(.L_9 - .L_8)
	.align		4
.L_8:
        /*0034*/ 	.word	index@($__internal_0_$__cuda_sm20_div_u64)
        /*0038*/ 	.word	0x00000000


	//----- nvinfo : EIATTR_FRAME_SIZE
	.align		4
.L_9:
        /*003c*/ 	.byte	0x04, 0x11
        /*003e*/ 	.short	(.L_11 - .L_10)
	.align		4
.L_10:
        /*0040*/ 	.word	index@(_Z10tiled_gemmPKfS0_Pfmmmmmm)
        /*0044*/ 	.word	0x00000000


	//----- nvinfo : EIATTR_MIN_STACK_SIZE
	.align		4
.L_11:
        /*0048*/ 	.byte	0x04, 0x12
        /*004a*/ 	.short	(.L_13 - .L_12)
	.align		4
.L_12:
        /*004c*/ 	.word	index@(_Z10tiled_gemmPKfS0_Pfmmmmmm)
        /*0050*/ 	.word	0x00000000


	//----- nvinfo : EIATTR_MIN_STACK_SIZE
	.align		4
.L_13:
        /*0054*/ 	.byte	0x04, 0x12
        /*0056*/ 	.short	(.L_15 - .L_14)
	.align		4
.L_14:
        /*0058*/ 	.word	index@(_Z11basic_gemmmPKfS0_Pfmmm)
        /*005c*/ 	.word	0x00000000
.L_15:


//--------------------- .nv.compat                --------------------------
	.section	.nv.compat,"",@"SHT_CUDA_COMPAT_INFO"
	.align	4
        /*0000*/ 	.byte	0x02, 0x09, 0x00, 0x00, 0x02, 0x02, 0x01, 0x00, 0x02, 0x05, 0x05, 0x00, 0x03, 0x07, 0x01, 0x01
        /*0010*/ 	.byte	0x02, 0x03, 0x00, 0x00, 0x02, 0x06, 0x01, 0x00, 0x04, 0x0b, 0x08, 0x00, 0x09, 0x00, 0x00, 0x00
        /*0020*/ 	.byte	0x00, 0x00, 0x00, 0x00


//--------------------- .nv.info._Z10tiled_gemmPKfS0_Pfmmmmmm --------------------------
	.section	.nv.info._Z10tiled_gemmPKfS0_Pfmmmmmm,"",@"SHT_CUDA_INFO"
	.sectionflags	@""
	.align	4


	//----- nvinfo : EIATTR_CUDA_API_VERSION
	.align		4
        /*0000*/ 	.byte	0x04, 0x37
        /*0002*/ 	.short	(.L_17 - .L_16)
.L_16:
        /*0004*/ 	.word	0x00000082


	//----- nvinfo : EIATTR_KPARAM_INFO
	.align		4
.L_17:
        /*0008*/ 	.byte	0x04, 0x17
        /*000a*/ 	.short	(.L_19 - .L_18)
.L_18:
        /*000c*/ 	.word	0x00000000
        /*0010*/ 	.short	0x0008
        /*0012*/ 	.short	0x0040
        /*0014*/ 	.byte	0x00, 0xf0, 0x21, 0x00


	//----- nvinfo : EIATTR_KPARAM_INFO
	.align		4
.L_19:
        /*0018*/ 	.byte	0x04, 0x17
        /*001a*/ 	.short	(.L_21 - .L_20)
.L_20:
        /*001c*/ 	.word	0x00000000
        /*0020*/ 	.short	0x0007
        /*0022*/ 	.short	0x0038
        /*0024*/ 	.byte	0x00, 0xf0, 0x21, 0x00


	//----- nvinfo : EIATTR_KPARAM_INFO
	.align		4
.L_21:
        /*0028*/ 	.byte	0x04, 0x17
        /*002a*/ 	.short	(.L_23 - .L_22)
.L_22:
        /*002c*/ 	.word	0x00000000
        /*0030*/ 	.short	0x0006
        /*0032*/ 	.short	0x0030
        /*0034*/ 	.byte	0x00, 0xf0, 0x21, 0x00


	//----- nvinfo : EIATTR_KPARAM_INFO
	.align		4
.L_23:
        /*0038*/ 	.byte	0x04, 0x17
        /*003a*/ 	.short	(.L_25 - .L_24)
.L_24:
        /*003c*/ 	.word	0x00000000
        /*0040*/ 	.short	0x0005
        /*0042*/ 	.short	0x0028
        /*0044*/ 	.byte	0x00, 0xf0, 0x21, 0x00


	//----- nvinfo : EIATTR_KPARAM_INFO
	.align		4
.L_25:
        /*0048*/ 	.byte	0x04, 0x17
        /*004a*/ 	.short	(.L_27 - .L_26)
.L_26:
        /*004c*/ 	.word	0x00000000
        /*0050*/ 	.short	0x0004
        /*0052*/ 	.short	0x0020
        /*0054*/ 	.byte	0x00, 0xf0, 0x21, 0x00


	//----- nvinfo : EIATTR_KPARAM_INFO
	.align		4
.L_27:
        /*0058*/ 	.byte	0x04, 0x17
        /*005a*/ 	.short	(.L_29 - .L_28)
.L_28:
        /*005c*/ 	.word	0x00000000
        /*0060*/ 	.short	0x0003
        /*0062*/ 	.short	0x0018
        /*0064*/ 	.byte	0x00, 0xf0, 0x21, 0x00


	//----- nvinfo : EIATTR_KPARAM_INFO
	.align		4
.L_29:
        /*0068*/ 	.byte	0x04, 0x17
        /*006a*/ 	.short	(.L_31 - .L_30)
.L_30:
        /*006c*/ 	.word	0x00000000
        /*0070*/ 	.short	0x0002
        /*0072*/ 	.short	0x0010
        /*0074*/ 	.byte	0x00, 0xf5, 0x21, 0x00


	//----- nvinfo : EIATTR_KPARAM_INFO
	.align		4
.L_31:
        /*0078*/ 	.byte	0x04, 0x17
        /*007a*/ 	.short	(.L_33 - .L_32)
.L_32:
        /*007c*/ 	.word	0x00000000
        /*0080*/ 	.short	0x0001
        /*0082*/ 	.short	0x0008
        /*0084*/ 	.byte	0x00, 0xf5, 0x21, 0x00


	//----- nvinfo : EIATTR_KPARAM_INFO
	.align		4
.L_33:
        /*0088*/ 	.byte	0x04, 0x17
        /*008a*/ 	.short	(.L_35 - .L_34)
.L_34:
        /*008c*/ 	.word	0x00000000
        /*0090*/ 	.short	0x0000
        /*0092*/ 	.short	0x0000
        /*0094*/ 	.byte	0x00, 0xf5, 0x21, 0x00


	//----- nvinfo : EIATTR_SPARSE_MMA_MASK
	.align		4
.L_35:
        /*0098*/ 	.byte	0x03, 0x50
        /*009a*/ 	.short	0x0000


	//----- nvinfo : EIATTR_MAXREG_COUNT
	.align		4
        /*009c*/ 	.byte	0x03, 0x1b
        /*009e*/ 	.short	0x00ff


	//----- nvinfo : EIATTR_NUM_BARRIERS
	.align		4
        /*00a0*/ 	.byte	0x02, 0x4c
        /*00a2*/ 	.byte	0x01
	.zero		1


	//----- nvinfo : EIATTR_MERCURY_ISA_VERSION
	.align		4
        /*00a4*/ 	.byte	0x03, 0x5f
        /*00a6*/ 	.short	0x0101


	//----- nvinfo : EIATTR_VRC_CTA_INIT_COUNT
	.align		4
        /*00a8*/ 	.byte	0x02, 0x4a
	.zero		1
	.zero		1


	//----- nvinfo : EIATTR_EXIT_INSTR_OFFSETS
	.align		4
        /*00ac*/ 	.byte	0x04, 0x1c
        /*00ae*/ 	.short	(.L_37 - .L_36)


	//   ....[0]....
.L_36:
        /*00b0*/ 	.word	0x00000810


	//   ....[1]....
        /*00b4*/ 	.word	0x000029e0


	//----- nvinfo : EIATTR_CRS_STACK_SIZE
	.align		4
.L_37:
        /*00b8*/ 	.byte	0x04, 0x1e
        /*00ba*/ 	.short	(.L_39 - .L_38)
.L_38:
        /*00bc*/ 	.word	0x00000000


	//----- nvinfo : EIATTR_CBANK_PARAM_SIZE
	.align		4
.L_39:
        /*00c0*/ 	.byte	0x03, 0x19
        /*00c2*/ 	.short	0x0048


	//----- nvinfo : EIATTR_PARAM_CBANK
	.align		4
        /*00c4*/ 	.byte	0x04, 0x0a
        /*00c6*/ 	.short	(.L_41 - .L_40)
	.align		4
.L_40:
        /*00c8*/ 	.word	index@(.nv.constant0._Z10tiled_gemmPKfS0_Pfmmmmmm)
        /*00cc*/ 	.short	0x0380
        /*00ce*/ 	.short	0x0048


	//----- nvinfo : EIATTR_SW_WAR
	.align		4
.L_41:
        /*00d0*/ 	.byte	0x04, 0x36
        /*00d2*/ 	.short	(.L_43 - .L_42)
.L_42:
        /*00d4*/ 	.word	0x00000008
.L_43:


//--------------------- .nv.info._Z11basic_gemmmPKfS0_Pfmmm --------------------------
	.section	.nv.info._Z11basic_gemmmPKfS0_Pfmmm,"",@"SHT_CUDA_INFO"
	.sectionflags	@""
	.align	4


	//----- nvinfo : EIATTR_CUDA_API_VERSION
	.align		4
        /*0000*/ 	.byte	0x04, 0x37
        /*0002*/ 	.short	(.L_45 - .L_44)
.L_44:
        /*0004*/ 	.word	0x00000082


	//----- nvinfo : EIATTR_KPARAM_INFO
	.align		4
.L_45:
        /*0008*/ 	.byte	0x04, 0x17
        /*000a*/ 	.short	(.L_47 - .L_46)
.L_46:
        /*000c*/ 	.word	0x00000000
        /*0010*/ 	.short	0x0005
        /*0012*/ 	.short	0x0028
        /*0014*/ 	.byte	0x00, 0xf0, 0x21, 0x00


	//----- nvinfo : EIATTR_KPARAM_INFO
	.align		4
.L_47:
        /*0018*/ 	.byte	0x04, 0x17
        /*001a*/ 	.short	(.L_49 - .L_48)
.L_48:
        /*001c*/ 	.word	0x00000000
        /*0020*/ 	.short	0x0004
        /*0022*/ 	.short	0x0020
        /*0024*/ 	.byte	0x00, 0xf0, 0x21, 0x00


	//----- nvinfo : EIATTR_KPARAM_INFO
	.align		4
.L_49:
        /*0028*/ 	.byte	0x04, 0x17
        /*002a*/ 	.short	(.L_51 - .L_50)
.L_50:
        /*002c*/ 	.word	0x00000000
        /*0030*/ 	.short	0x0003
        /*0032*/ 	.short	0x0018
        /*0034*/ 	.byte	0x00, 0xf0, 0x21, 0x00


	//----- nvinfo : EIATTR_KPARAM_INFO
	.align		4
.L_51:
        /*0038*/ 	.byte	0x04, 0x17
        /*003a*/ 	.short	(.L_53 - .L_52)
.L_52:
        /*003c*/ 	.word	0x00000000
        /*0040*/ 	.short	0x0002
        /*0042*/ 	.short	0x0010
        /*0044*/ 	.byte	0x00, 0xf5, 0x21, 0x00


	//----- nvinfo : EIATTR_KPARAM_INFO
	.align		4
.L_53:
        /*0048*/ 	.byte	0x04, 0x17
        /*004a*/ 	.short	(.L_55 - .L_54)
.L_54:
        /*004c*/ 	.word	0x00000000
        /*0050*/ 	.short	0x0001
        /*0052*/ 	.short	0x0008
        /*0054*/ 	.byte	0x00, 0xf5, 0x21, 0x00


	//----- nvinfo : EIATTR_KPARAM_INFO
	.align		4
.L_55:
        /*0058*/ 	.byte	0x04, 0x17
        /*005a*/ 	.short	(.L_57 - .L_56)
.L_56:
        /*005c*/ 	.word	0x00000000
        /*0060*/ 	.short	0x0000
        /*0062*/ 	.short	0x0000
        /*0064*/ 	.byte	0x00, 0xf5, 0x21, 0x00


	//----- nvinfo : EIATTR_SPARSE_MMA_MASK
	.align		4
.L_57:
        /*0068*/ 	.byte	0x03, 0x50
        /*006a*/ 	.short	0x0000


	//----- nvinfo : EIATTR_MAXREG_COUNT
	.align		4
        /*006c*/ 	.byte	0x03, 0x1b
        /*006e*/ 	.short	0x00ff


	//----- nvinfo : EIATTR_MERCURY_ISA_VERSION
	.align		4
        /*0070*/ 	.byte	0x03, 0x5f
        /*0072*/ 	.short	0x0101


	//----- nvinfo : EIATTR_VRC_CTA_INIT_COUNT
	.align		4
        /*0074*/ 	.byte	0x02, 0x4a
	.zero		1
	.zero		1


	//----- nvinfo : EIATTR_EXIT_INSTR_OFFSETS
	.align		4
        /*0078*/ 	.byte	0x04, 0x1c
        /*007a*/ 	.short	(.L_59 - .L_58)


	//   ....[0]....
.L_58:
        /*007c*/ 	.word	0x000000b0


	//   ....[1]....
        /*0080*/ 	.word	0x00000170


	//   ....[2]....
        /*0084*/ 	.word	0x000011d0


	//----- nvinfo : EIATTR_CRS_STACK_SIZE
	.align		4
.L_59:
        /*0088*/ 	.byte	0x04, 0x1e
        /*008a*/ 	.short	(.L_61 - .L_60)
.L_60:
        /*008c*/ 	.word	0x00000000


	//----- nvinfo : EIATTR_CBANK_PARAM_SIZE
	.align		4
.L_61:
        /*0090*/ 	.byte	0x03, 0x19
        /*0092*/ 	.short	0x0030


	//----- nvinfo : EIATTR_PARAM_CBANK
	.align		4
        /*0094*/ 	.byte	0x04, 0x0a
        /*0096*/ 	.short	(.L_63 - .L_62)
	.align		4
.L_62:
        /*0098*/ 	.word	index@(.nv.constant0._Z11basic_gemmmPKfS0_Pfmmm)
        /*009c*/ 	.short	0x0380
        /*009e*/ 	.short	0x0030


	//----- nvinfo : EIATTR_SW_WAR
	.align		4
.L_63:
        /*00a0*/ 	.byte	0x04, 0x36
        /*00a2*/ 	.short	(.L_65 - .L_64)
.L_64:
        /*00a4*/ 	.word	0x00000008
.L_65:


//--------------------- .nv.callgraph             --------------------------
	.section	.nv.callgraph,"",@"SHT_CUDA_CALLGRAPH"
	.align	4
	.sectionentsize	8
	.align		4
        /*0000*/ 	.word	0x00000000
	.align		4
        /*0004*/ 	.word	0xffffffff
	.align		4
        /*0008*/ 	.word	0x00000000
	.align		4
        /*000c*/ 	.word	0xfffffffe
	.align		4
        /*0010*/ 	.word	0x00000000
	.align		4
        /*0014*/ 	.word	0xfffffffd
	.align		4
        /*0018*/ 	.word	0x00000000
	.align		4
        /*001c*/ 	.word	0xfffffffc


//--------------------- .text._Z10tiled_gemmPKfS0_Pfmmmmmm --------------------------
	.section	.text._Z10tiled_gemmPKfS0_Pfmmmmmm,"ax",@progbits
	.align	128
        .global         _Z10tiled_gemmPKfS0_Pfmmmmmm
        .type           _Z10tiled_gemmPKfS0_Pfmmmmmm,@function
        .size           _Z10tiled_gemmPKfS0_Pfmmmmmm,(.L_x_68 - _Z10tiled_gemmPKfS0_Pfmmmmmm)
        .other          _Z10tiled_gemmPKfS0_Pfmmmmmm,@"STO_CUDA_ENTRY STV_DEFAULT"
_Z10tiled_gemmPKfS0_Pfmmmmmm:
.text._Z10tiled_gemmPKfS0_Pfmmmmmm:
[----:B------:R-:W-:Y:S08]  /*0000*/  LDC R1, c[0x0][0x37c] ;  /* 0x0000df00ff017b82 */ /* 0x000ff00000000800 */
[----:B------:R-:W0:Y:S08]  /*0010*/  LDC.64 R2, c[0x0][0x398] ;  /* 0x0000e600ff027b82 */ /* 0x000e300000000a00 */
[----:B------:R-:W0:Y:S02]  /*0020*/  LDC.64 R4, c[0x0][0x3b0] ;  /* 0x0000ec00ff047b82 */ /* 0x000e240000000a00 */
[----:B0-----:R-:W-:-:S04]  /*0030*/  IADD3 R49, P0, PT, R2, R4, RZ ;  /* 0x0000000402317210 */ /* 0x001fc80007f1e0ff */
[----:B------:R-:W-:-:S04]  /*0040*/  IADD3 R49, P1, PT, R49, -0x1, RZ ;  /* 0xffffffff31317810 */ /* 0x000fc80007f3e0ff */
[----:B------:R-:W-:-:S04]  /*0050*/  IADD3.X R48, PT, PT, R3, -0x1, R5, P1, P0 ;  /* 0xffffffff03307810 */ /* 0x000fc80000fe0405 */
[----:B------:R-:W-:-:S04]  /*0060*/  LOP3.LUT R0, R48, R5, RZ, 0xfc, !PT ;  /* 0x0000000530007212 */ /* 0x000fc800078efcff */
[----:B------:R-:W-:-:S13]  /*0070*/  ISETP.NE.U32.AND P0, PT, R0, RZ, PT ;  /* 0x000000ff0000720c */ /* 0x000fda0003f05070 */
[----:B------:R-:W-:Y:S05]  /*0080*/  @P0 BRA `(.L_x_0) ;  /* 0x00000000004c0947 */ /* 0x000fea0003800000 */
[----:B------:R-:W0:Y:S01]  /*0090*/  I2F.U32.RP R0, R4 ;  /* 0x0000000400007306 */ /* 0x000e220000209000 */
[----:B------:R-:W-:-:S07]  /*00a0*/  ISETP.NE.U32.AND P2, PT, R4, RZ, PT ;  /* 0x000000ff0400720c */ /* 0x000fce0003f45070 */
[----:B0-----:R-:W0:Y:S02]  /*00b0*/  MUFU.RCP R0, R0 ;  /* 0x0000000000007308 */ /* 0x001e240000001000 */
[----:B0-----:R-:W-:-:S06]  /*00c0*/  VIADD R2, R0, 0xffffffe ;  /* 0x0ffffffe00027836 */ /* 0x001fcc0000000000 */
[----:B------:R0:W1:Y:S02]  /*00d0*/  F2I.FTZ.U32.TRUNC.NTZ R3, R2 ;  /* 0x0000000200037305 */ /* 0x000064000021f000 */
[----:B0-----:R-:W-:Y:S02]  /*00e0*/  IMAD.MOV.U32 R2, RZ, RZ, RZ ;  /* 0x000000ffff027224 */ /* 0x001fe400078e00ff */
[----:B-1----:R-:W-:-:S04]  /*00f0*/  IMAD.MOV R5, RZ, RZ, -R3 ;  /* 0x000000ffff057224 */ /* 0x002fc800078e0a03 */
[----:B------:R-:W-:-:S04]  /*0100*/  IMAD R5, R5, R4, RZ ;  /* 0x0000000405057224 */ /* 0x000fc800078e02ff */
[----:B------:R-:W-:-:S06]  /*0110*/  IMAD.HI.U32 R3, R3, R5, R2 ;  /* 0x0000000503037227 */ /* 0x000fcc00078e0002 */
[----:B------:R-:W-:-:S05]  /*0120*/  IMAD.HI.U32 R0, R3, R49, RZ ;  /* 0x0000003103007227 */ /* 0x000fca00078e00ff */
[----:B------:R-:W-:-:S05]  /*0130*/  IADD3 R3, PT, PT, -R0, RZ, RZ ;  /* 0x000000ff00037210 */ /* 0x000fca0007ffe1ff */
[----:B------:R-:W-:-:S05]  /*0140*/  IMAD R3, R4, R3, R49 ;  /* 0x0000000304037224 */ /* 0x000fca00078e0231 */
[----:B------:R-:W-:-:S13]  /*0150*/  ISETP.GE.U32.AND P0, PT, R3, R4, PT ;  /* 0x000000040300720c */ /* 0x000fda0003f06070 */
[----:B------:R-:W-:Y:S02]  /*0160*/  @P0 IMAD.IADD R3, R3, 0x1, -R4 ;  /* 0x0000000103030824 */ /* 0x000fe400078e0a04 */
[----:B------:R-:W-:-:S03]  /*0170*/  @P0 VIADD R0, R0, 0x1 ;  /* 0x0000000100000836 */ /* 0x000fc60000000000 */
[----:B------:R-:W-:-:S13]  /*0180*/  ISETP.GE.U32.AND P1, PT, R3, R4, PT ;  /* 0x000000040300720c */ /* 0x000fda0003f26070 */
[----:B------:R-:W-:Y:S01]  /*0190*/  @P1 VIADD R0, R0, 0x1 ;  /* 0x0000000100001836 */ /* 0x000fe20000000000 */
[----:B------:R-:W-:Y:S01]  /*01a0*/  @!P2 LOP3.LUT R0, RZ, R4, RZ, 0x33, !PT ;  /* 0x00000004ff00a212 */ /* 0x000fe200078e33ff */
[----:B------:R-:W-:Y:S06]  /*01b0*/  BRA `(.L_x_1) ;  /* 0x0000000000187947 */ /* 0x000fec0003800000 */
.L_x_0:
[----:B------:R-:W0:Y:S01]  /*01c0*/  LDCU.64 UR4, c[0x0][0x3b0] ;  /* 0x00007600ff0477ac */ /* 0x000e220008000a00 */
[----:B------:R-:W-:Y:S02]  /*01d0*/  MOV R44, 0x210 ;  /* 0x00000210002c7802 */ /* 0x000fe40000000f00 */
[----:B0-----:R-:W-:Y:S01]  /*01e0*/  MOV R46, UR4 ;  /* 0x00000004002e7c02 */ /* 0x001fe20008000f00 */
[----:B------:R-:W-:-:S07]  /*01f0*/  IMAD.U32 R47, RZ, RZ, UR5 ;  /* 0x00000005ff2f7e24 */ /* 0x000fce000f8e00ff */
[----:B------:R-:W-:Y:S05]  /*0200*/  CALL.REL.NOINC `($__internal_0_$__cuda_sm20_div_u64) ;  /* 0x0000002400f87944 */ /* 0x000fea0003c00000 */
[----:B------:R-:W-:-:S07]  /*0210*/  IMAD.MOV.U32 R0, RZ, RZ, R30 ;  /* 0x000000ffff007224 */ /* 0x000fce00078e001e */
.L_x_1:
        /* <DEDUP_REMOVED lines=13> */
[----:B0-----:R-:W-:Y:S01]  /*02f0*/  IMAD.MOV.U32 R2, RZ, RZ, RZ ;  /* 0x000000ffff027224 */ /* 0x001fe200078e00ff */
[----:B-1----:R-:W-:-:S05]  /*0300*/  IADD3 R5, PT, PT, RZ, -R3, RZ ;  /* 0x80000003ff057210 */ /* 0x002fca0007ffe0ff */
[----:B------:R-:W-:-:S04]  /*0310*/  IMAD R5, R5, R6, RZ ;  /* 0x0000000605057224 */ /* 0x000fc800078e02ff */
[----:B------:R-:W-:-:S06]  /*0320*/  IMAD.HI.U32 R3, R3, R5, R2 ;  /* 0x0000000503037227 */ /* 0x000fcc00078e0002 */
[----:B------:R-:W-:-:S04]  /*0330*/  IMAD.HI.U32 R3, R3, R49, RZ ;  /* 0x0000003103037227 */ /* 0x000fc800078e00ff */
[----:B------:R-:W-:-:S04]  /*0340*/  IMAD.MOV R5, RZ, RZ, -R3 ;  /* 0x000000ffff057224 */ /* 0x000fc800078e0a03 */
[----:B------:R-:W-:-:S05]  /*0350*/  IMAD R5, R6, R5, R49 ;  /* 0x0000000506057224 */ /* 0x000fca00078e0231 */
[----:B------:R-:W-:-:S13]  /*0360*/  ISETP.GE.U32.AND P0, PT, R5, R6, PT ;  /* 0x000000060500720c */ /* 0x000fda0003f06070 */
[----:B------:R-:W-:Y:S01]  /*0370*/  @P0 IMAD.IADD R5, R5, 0x1, -R6 ;  /* 0x0000000105050824 */ /* 0x000fe200078e0a06 */
[----:B------:R-:W-:-:S04]  /*0380*/  @P0 IADD3 R3, PT, PT, R3, 0x1, RZ ;  /* 0x0000000103030810 */ /* 0x000fc80007ffe0ff */
[----:B------:R-:W-:-:S13]  /*0390*/  ISETP.GE.U32.AND P1, PT, R5, R6, PT ;  /* 0x000000060500720c */ /* 0x000fda0003f26070 */
[----:B------:R-:W-:Y:S01]  /*03a0*/  @P1 VIADD R3, R3, 0x1 ;  /* 0x0000000103031836 */ /* 0x000fe20000000000 */
[----:B------:R-:W-:Y:S01]  /*03b0*/  @!P2 LOP3.LUT R3, RZ, R6, RZ, 0x33, !PT ;  /* 0x00000006ff03a212 */ /* 0x000fe200078e33ff */
[----:B------:R-:W-:Y:S06]  /*03c0*/  BRA `(.L_x_3) ;  /* 0x0000000000187947 */ /* 0x000fec0003800000 */
.L_x_2:
[----:B------:R-:W0:Y:S01]  /*03d0*/  LDCU.64 UR4, c[0x0][0x3b8] ;  /* 0x00007700ff0477ac */ /* 0x000e220008000a00 */
[----:B------:R-:W-:Y:S01]  /*03e0*/  MOV R44, 0x420 ;  /* 0x00000420002c7802 */ /* 0x000fe20000000f00 */
[----:B0-----:R-:W-:Y:S02]  /*03f0*/  IMAD.U32 R46, RZ, RZ, UR4 ;  /* 0x00000004ff2e7e24 */ /* 0x001fe4000f8e00ff */
[----:B------:R-:W-:-:S07]  /*0400*/  IMAD.U32 R47, RZ, RZ, UR5 ;  /* 0x00000005ff2f7e24 */ /* 0x000fce000f8e00ff */
[----:B------:R-:W-:Y:S05]  /*0410*/  CALL.REL.NOINC `($__internal_0_$__cuda_sm20_div_u64) ;  /* 0x0000002400747944 */ /* 0x000fea0003c00000 */
[----:B------:R-:W-:-:S07]  /*0420*/  MOV R3, R30 ;  /* 0x0000001e00037202 */ /* 0x000fce0000000f00 */
.L_x_3:
        /* <DEDUP_REMOVED lines=27> */
.L_x_4:
[----:B------:R-:W0:Y:S01]  /*05e0*/  LDCU.64 UR4, c[0x0][0x3c0] ;  /* 0x00007800ff0477ac */ /* 0x000e220008000a00 */
[----:B------:R-:W-:Y:S02]  /*05f0*/  MOV R44, 0x630 ;  /* 0x00000630002c7802 */ /* 0x000fe40000000f00 */
[----:B0-----:R-:W-:Y:S01]  /*0600*/  MOV R46, UR4 ;  /* 0x00000004002e7c02 */ /* 0x001fe20008000f00 */
[----:B------:R-:W-:-:S07]  /*0610*/  IMAD.U32 R47, RZ, RZ, UR5 ;  /* 0x00000005ff2f7e24 */ /* 0x000fce000f8e00ff */
[----:B------:R-:W-:Y:S05]  /*0620*/  CALL.REL.NOINC `($__internal_0_$__cuda_sm20_div_u64) ;  /* 0x0000002000f07944 */ /* 0x000fea0003c00000 */
[----:B------:R-:W-:-:S07]  /*0630*/  IMAD.MOV.U32 R2, RZ, RZ, R30 ;  /* 0x000000ffff027224 */ /* 0x000fce00078e001e */
.L_x_5:
[----:B------:R-:W0:Y:S01]  /*0640*/  LDCU.128 UR12, c[0x0][0x3b0] ;  /* 0x00007600ff0c77ac */ /* 0x000e220008000c00 */
[----:B------:R-:W1:Y:S01]  /*0650*/  S2R R7, SR_TID.X ;  /* 0x0000000000077919 */ /* 0x000e620000002100 */
[----:B------:R-:W-:Y:S01]  /*0660*/  IMAD.MOV.U32 R4, RZ, RZ, RZ ;  /* 0x000000ffff047224 */ /* 0x000fe200078e00ff */
[----:B------:R-:W2:Y:S01]  /*0670*/  S2UR UR24, SR_CTAID.X ;  /* 0x00000000001879c3 */ /* 0x000ea20000002500 */
[----:B------:R-:W3:Y:S01]  /*0680*/  LDCU.64 UR16, c[0x0][0x3c0] ;  /* 0x00007800ff1077ac */ /* 0x000ee20008000a00 */
[----:B0-----:R-:W-:Y:S02]  /*0690*/  USHF.R.U64 UR20, UR14, 0x2, UR15 ;  /* 0x000000020e147899 */ /* 0x001fe4000800120f */
[----:B---3--:R-:W-:-:S04]  /*06a0*/  UIMAD UR4, UR17, UR12, URZ ;  /* 0x0000000c110472a4 */ /* 0x008fc8000f8e02ff */
[----:B------:R-:W-:Y:S01]  /*06b0*/  ISETP.NE.U32.AND P2, PT, RZ, UR20, PT ;  /* 0x00000014ff007c0c */ /* 0x000fe2000bf45070 */
[----:B------:R-:W-:Y:S02]  /*06c0*/  UIMAD UR10, UR13, UR16, UR4 ;  /* 0x000000100d0a72a4 */ /* 0x000fe4000f8e0204 */
[----:B------:R-:W0:Y:S08]  /*06d0*/  I2F.U32.RP R6, UR20 ;  /* 0x0000001400067d06 */ /* 0x000e300008209000 */
[----:B0-----:R-:W0:Y:S02]  /*06e0*/  MUFU.RCP R6, R6 ;  /* 0x0000000600067308 */ /* 0x001e240000001000 */
[----:B0-----:R-:W-:-:S06]  /*06f0*/  VIADD R5, R6, 0xffffffe ;  /* 0x0ffffffe06057836 */ /* 0x001fcc0000000000 */
[----:B------:R-:W0:Y:S02]  /*0700*/  F2I.FTZ.U32.TRUNC.NTZ R5, R5 ;  /* 0x0000000500057305 */ /* 0x000e24000021f000 */
[----:B0-----:R-:W-:-:S05]  /*0710*/  IADD3 R9, PT, PT, RZ, -R5, RZ ;  /* 0x80000005ff097210 */ /* 0x001fca0007ffe0ff */
[----:B------:R-:W-:-:S04]  /*0720*/  IMAD R9, R9, UR20, RZ ;  /* 0x0000001409097c24 */ /* 0x000fc8000f8e02ff */
[----:B------:R-:W-:-:S04]  /*0730*/  IMAD.HI.U32 R4, R5, R9, R4 ;  /* 0x0000000905047227 */ /* 0x000fc800078e0004 */
[----:B------:R-:W-:Y:S02]  /*0740*/  IMAD R5, R0, R3, RZ ;  /* 0x0000000300057224 */ /* 0x000fe400078e02ff */
[----:B-1----:R-:W-:-:S04]  /*0750*/  IMAD.HI.U32 R4, R4, R7, RZ ;  /* 0x0000000704047227 */ /* 0x002fc800078e00ff */
[----:B------:R-:W-:-:S04]  /*0760*/  IMAD.MOV R8, RZ, RZ, -R4 ;  /* 0x000000ffff087224 */ /* 0x000fc800078e0a04 */
[----:B------:R-:W-:-:S05]  /*0770*/  IMAD R6, R8, UR20, R7 ;  /* 0x0000001408067c24 */ /* 0x000fca000f8e0207 */
[----:B------:R-:W-:-:S13]  /*0780*/  ISETP.GE.U32.AND P0, PT, R6, UR20, PT ;  /* 0x0000001406007c0c */ /* 0x000fda000bf06070 */
[----:B------:R-:W-:Y:S01]  /*0790*/  @P0 VIADD R6, R6, -UR20 ;  /* 0x8000001406060c36 */ /* 0x000fe20008000000 */
[----:B------:R-:W-:Y:S02]  /*07a0*/  @P0 IADD3 R4, PT, PT, R4, 0x1, RZ ;  /* 0x0000000104040810 */ /* 0x000fe40007ffe0ff */
[----:B--2---:R-:W-:Y:S02]  /*07b0*/  ISETP.LE.AND P0, PT, R5, UR24, PT ;  /* 0x0000001805007c0c */ /* 0x004fe4000bf03270 */
[----:B------:R-:W-:-:S13]  /*07c0*/  ISETP.GE.U32.AND P1, PT, R6, UR20, PT ;  /* 0x0000001406007c0c */ /* 0x000fda000bf26070 */
[----:B------:R-:W-:Y:S01]  /*07d0*/  @P1 VIADD R4, R4, 0x1 ;  /* 0x0000000104041836 */ /* 0x000fe20000000000 */
[----:B------:R-:W-:-:S05]  /*07e0*/  @!P2 LOP3.LUT R4, RZ, UR20, RZ, 0x33, !PT ;  /* 0x00000014ff04ac12 */ /* 0x000fca000f8e33ff */
[----:B------:R-:W-:-:S04]  /*07f0*/  IMAD.MOV R6, RZ, RZ, -R4 ;  /* 0x000000ffff067224 */ /* 0x000fc800078e0a04 */
[----:B------:R-:W-:Y:S01]  /*0800*/  IMAD R5, R6, UR20, R7 ;  /* 0x0000001406057c24 */ /* 0x000fe2000f8e0207 */
[----:B------:R-:W-:Y:S06]  /*0810*/  @P0 EXIT ;  /* 0x000000000000094d */ /* 0x000fec0003800000 */
[----:B------:R-:W0:Y:S01]  /*0820*/  S2UR UR9, SR_CgaCtaId ;  /* 0x00000000000979c3 */ /* 0x000e220000008800 */
[----:B------:R-:W-:Y:S01]  /*0830*/  USHF.R.U64 UR11, UR12, 0x2, UR13 ;  /* 0x000000020c0b7899 */ /* 0x000fe2000800120d */
[----:B------:R-:W-:Y:S01]  /*0840*/  BSSY.RECONVERGENT B0, `(.L_x_6) ;  /* 0x0000219000007945 */ /* 0x000fe20003800200 */
[----:B------:R-:W-:Y:S01]  /*0850*/  UIMAD UR8, UR17, UR14, URZ ;  /* 0x0000000e110872a4 */ /* 0x000fe2000f8e02ff */
[----:B------:R-:W-:Y:S01]  /*0860*/  MOV R8, UR24 ;  /* 0x0000001800087c02 */ /* 0x000fe20008000f00 */
[----:B------:R-:W-:Y:S02]  /*0870*/  UIMAD.WIDE.U32 UR6, UR16, UR12, URZ ;  /* 0x0000000c100672a5 */ /* 0x000fe4000f8e00ff */
[----:B------:R-:W-:Y:S01]  /*0880*/  IMAD.U32 R7, RZ, RZ, UR11 ;  /* 0x0000000bff077e24 */ /* 0x000fe2000f8e00ff */
[----:B------:R-:W-:Y:S02]  /*0890*/  UIMAD UR12, UR15, UR16, UR8 ;  /* 0x000000100f0c72a4 */ /* 0x000fe4000f8e0208 */
[----:B------:R-:W-:Y:S01]  /*08a0*/  UIMAD.WIDE.U32 UR4, UR16, UR14, URZ ;  /* 0x0000000e100472a5 */ /* 0x000fe2000f8e00ff */
[C---:B------:R-:W-:Y:S01]  /*08b0*/  IMAD R6, R7.reuse, 0x3, R4 ;  /* 0x0000000307067824 */ /* 0x040fe200078e0204 */
[----:B------:R-:W-:Y:S01]  /*08c0*/  UMOV UR8, 0x400 ;  /* 0x0000040000087882 */ /* 0x000fe20000000000 */
[----:B------:R-:W1:Y:S02]  /*08d0*/  LDCU UR13, c[0x0][0x360] ;  /* 0x00006c00ff0d77ac */ /* 0x000e640008000800 */
[----:B------:R-:W-:Y:S01]  /*08e0*/  IMAD R7, R7, -0x2, R6 ;  /* 0xfffffffe07077824 */ /* 0x000fe200078e0206 */
[----:B------:R-:W2:Y:S03]  /*08f0*/  LDCU.64 UR14, c[0x0][0x358] ;  /* 0x00006b00ff0e77ac */ /* 0x000ea60008000a00 */
[----:B------:R-:W-:Y:S01]  /*0900*/  VIADD R9, R7, UR11 ;  /* 0x0000000b07097c36 */ /* 0x000fe20008000000 */
[----:B------:R-:W3:Y:S01]  /*0910*/  LDCU UR21, c[0x0][0x3c0] ;  /* 0x00007800ff1577ac */ /* 0x000ee20008000800 */
[----:B0-----:R-:W-:-:S02]  /*0920*/  ULEA UR9, UR9, UR8, 0x18 ;  /* 0x0000000809097291 */ /* 0x001fc4000f8ec0ff */
[----:B------:R-:W-:Y:S01]  /*0930*/  UIADD3 UR8, UPT, UPT, UR7, UR10, URZ ;  /* 0x0000000a07087290 */ /* 0x000fe2000fffe0ff */
[----:B------:R-:W0:Y:S01]  /*0940*/  LDCU UR22, c[0x0][0x3b0] ;  /* 0x00007600ff1677ac */ /* 0x000e220008000800 */
[----:B------:R-:W4:Y:S01]  /*0950*/  LDCU UR23, c[0x0][0x3c4] ;  /* 0x00007880ff1777ac */ /* 0x000f220008000800 */
[----:B------:R-:W0:Y:S01]  /*0960*/  LDCU.64 UR16, c[0x0][0x398] ;  /* 0x00007300ff1077ac */ /* 0x000e220008000a00 */
[----:B------:R-:W0:Y:S01]  /*0970*/  LDCU.64 UR18, c[0x0][0x3a8] ;  /* 0x00007500ff1277ac */ /* 0x000e220008000a00 */
[----:B------:R-:W-:Y:S02]  /*0980*/  ULEA UR9, UR6, UR9, 0x2 ;  /* 0x0000000906097291 */ /* 0x000fe4000f8e10ff */
[----:B-1----:R-:W-:-:S12]  /*0990*/  UIADD3 UR10, UPT, UPT, UR5, UR12, URZ ;  /* 0x0000000c050a7290 */ /* 0x002fd8000fffe0ff */
.L_x_54:
[-C--:B---3--:R-:W-:Y:S02]  /*09a0*/  IABS R15, R3.reuse ;  /* 0x00000003000f7213 */ /* 0x088fe40000000000 */
[----:B0-2---:R-:W-:Y:S02]  /*09b0*/  CS2R R18, SRZ ;  /* 0x0000000000127805 */ /* 0x005fe4000001ff00 */
[----:B----4-:R-:W-:Y:S02]  /*09c0*/  IABS R16, R8 ;  /* 0x0000000800107213 */ /* 0x010fe40000000000 */
[----:B------:R-:W-:Y:S01]  /*09d0*/  CS2R R20, SRZ ;  /* 0x0000000000147805 */ /* 0x000fe2000001ff00 */
[----:B------:R-:W1:Y:S01]  /*09e0*/  I2F.U32.RP R12, R15 ;  /* 0x0000000f000c7306 */ /* 0x000e620000209000 */
[----:B------:R-:W-:Y:S02]  /*09f0*/  IABS R17, R3 ;  /* 0x0000000300117213 */ /* 0x000fe40000000000 */
[----:B------:R-:W-:-:S02]  /*0a00*/  CS2R R34, SRZ ;  /* 0x0000000000227805 */ /* 0x000fc4000001ff00 */
[----:B------:R-:W-:Y:S02]  /*0a10*/  ISETP.GE.AND P3, PT, R2, 0x1, PT ;  /* 0x000000010200780c */ /* 0x000fe40003f66270 */
[----:B------:R-:W-:Y:S01]  /*0a20*/  CS2R R36, SRZ ;  /* 0x0000000000247805 */ /* 0x000fe2000001ff00 */
[----:B------:R-:W-:Y:S01]  /*0a30*/  IMAD.MOV.U32 R38, RZ, RZ, RZ ;  /* 0x000000ffff267224 */ /* 0x000fe200078e00ff */
[----:B-1----:R-:W1:Y:S02]  /*0a40*/  MUFU.RCP R12, R12 ;  /* 0x0000000c000c7308 */ /* 0x002e640000001000 */
[----:B-1----:R-:W-:Y:S02]  /*0a50*/  VIADD R10, R12, 0xffffffe ;  /* 0x0ffffffe0c0a7836 */ /* 0x002fe40000000000 */
[----:B------:R-:W-:-:S04]  /*0a60*/  IMAD.MOV R12, RZ, RZ, -R17 ;  /* 0x000000ffff0c7224 */ /* 0x000fc800078e0a11 */
[----:B------:R1:W5:Y:S02]  /*0a70*/  F2I.FTZ.U32.TRUNC.NTZ R11, R10 ;  /* 0x0000000a000b7305 */ /* 0x000364000021f000 */
[----:B-1----:R-:W-:Y:S02]  /*0a80*/  IMAD.MOV.U32 R10, RZ, RZ, RZ ;  /* 0x000000ffff0a7224 */ /* 0x002fe400078e00ff */
[----:B-----5:R-:W-:-:S04]  /*0a90*/  IMAD.MOV R14, RZ, RZ, -R11 ;  /* 0x000000ffff0e7224 */ /* 0x020fc800078e0a0b */
[----:B------:R-:W-:Y:S01]  /*0aa0*/  IMAD R13, R14, R15, RZ ;  /* 0x0000000f0e0d7224 */ /* 0x000fe200078e02ff */
[----:B------:R-:W-:Y:S02]  /*0ab0*/  MOV R14, R16 ;  /* 0x00000010000e7202 */ /* 0x000fe40000000f00 */
[----:B------:R-:W-:Y:S01]  /*0ac0*/  CS2R R16, SRZ ;  /* 0x0000000000107805 */ /* 0x000fe2000001ff00 */
[----:B------:R-:W-:-:S06]  /*0ad0*/  IMAD.HI.U32 R11, R11, R13, R10 ;  /* 0x0000000d0b0b7227 */ /* 0x000fcc00078e000a */
[----:B------:R-:W-:-:S04]  /*0ae0*/  IMAD.HI.U32 R13, R11, R14, RZ ;  /* 0x0000000e0b0d7227 */ /* 0x000fc800078e00ff */
[----:B------:R-:W-:Y:S02]  /*0af0*/  IMAD R10, R13, R12, R14 ;  /* 0x0000000c0d0a7224 */ /* 0x000fe400078e020e */
[----:B------:R-:W-:-:S03]  /*0b00*/  IMAD.MOV.U32 R12, RZ, RZ, RZ ;  /* 0x000000ffff0c7224 */ /* 0x000fc600078e00ff */
[----:B------:R-:W-:-:S13]  /*0b10*/  ISETP.GT.U32.AND P1, PT, R15, R10, PT ;  /* 0x0000000a0f00720c */ /* 0x000fda0003f24070 */
[----:B------:R-:W-:Y:S01]  /*0b20*/  @!P1 IMAD.IADD R10, R10, 0x1, -R15 ;  /* 0x000000010a0a9824 */ /* 0x000fe200078e0a0f */
[----:B------:R-:W-:Y:S02]  /*0b30*/  @!P1 IADD3 R13, PT, PT, R13, 0x1, RZ ;  /* 0x000000010d0d9810 */ /* 0x000fe40007ffe0ff */
[----:B------:R-:W-:Y:S02]  /*0b40*/  ISETP.NE.AND P1, PT, R3, RZ, PT ;  /* 0x000000ff0300720c */ /* 0x000fe40003f25270 */
[----:B------:R-:W-:Y:S02]  /*0b50*/  ISETP.GE.U32.AND P0, PT, R10, R15, PT ;  /* 0x0000000f0a00720c */ /* 0x000fe40003f06070 */
[----:B------:R-:W-:Y:S02]  /*0b60*/  CS2R R14, SRZ ;  /* 0x00000000000e7805 */ /* 0x000fe4000001ff00 */
[----:B------:R-:W-:-:S04]  /*0b70*/  LOP3.LUT R10, R8, R3, RZ, 0x3c, !PT ;  /* 0x00000003080a7212 */ /* 0x000fc800078e3cff */
[----:B------:R-:W-:Y:S02]  /*0b80*/  ISETP.GE.AND P2, PT, R10, RZ, PT ;  /* 0x000000ff0a00720c */ /* 0x000fe40003f46270 */
[----:B------:R-:W-:-:S03]  /*0b90*/  CS2R R10, SRZ ;  /* 0x00000000000a7805 */ /* 0x000fc6000001ff00 */
[----:B------:R-:W-:-:S08]  /*0ba0*/  @P0 VIADD R13, R13, 0x1 ;  /* 0x000000010d0d0836 */ /* 0x000fd00000000000 */
[----:B------:R-:W-:Y:S01]  /*0bb0*/  @!P2 IMAD.MOV R13, RZ, RZ, -R13 ;  /* 0x000000ffff0da224 */ /* 0x000fe200078e0a0d */
[----:B------:R-:W-:-:S04]  /*0bc0*/  @!P1 LOP3.LUT R13, RZ, R3, RZ, 0x33, !PT ;  /* 0x00000003ff0d9212 */ /* 0x000fc800078e33ff */
[----:B------:R-:W-:-:S05]  /*0bd0*/  IADD3 R40, PT, PT, -R13, RZ, RZ ;  /* 0x000000ff0d287210 */ /* 0x000fca0007ffe1ff */
[----:B------:R-:W-:Y:S01]  /*0be0*/  IMAD R40, R3, R40, R8 ;  /* 0x0000002803287224 */ /* 0x000fe200078e0208 */
[----:B------:R-:W-:Y:S06]  /*0bf0*/  @!P3 BRA `(.L_x_7) ;  /* 0x0000000c0048b947 */ /* 0x000fec0003800000 */
[----:B------:R-:W-:Y:S02]  /*0c00*/  IMAD.MOV.U32 R39, RZ, RZ, RZ ;  /* 0x000000ffff277224 */ /* 0x000fe400078e00ff */
[----:B------:R-:W-:-:S07]  /*0c10*/  IMAD.MOV.U32 R10, RZ, RZ, RZ ;  /* 0x000000ffff0a7224 */ /* 0x000fce00078e00ff */
.L_x_21:
[----:B------:R-:W1:Y:S01]  /*0c20*/  S2R R49, SR_TID.X ;  /* 0x0000000000317919 */ /* 0x000e620000002100 */
[----:B------:R-:W-:Y:S01]  /*0c30*/  MOV R30, UR8 ;  /* 0x00000008001e7c02 */ /* 0x000fe20008000f00 */
[----:B------:R-:W-:Y:S01]  /*0c40*/  IMAD.MOV.U32 R41, RZ, RZ, R39 ;  /* 0x000000ffff297224 */ /* 0x000fe200078e0027 */
[----:B------:R-:W-:Y:S01]  /*0c50*/  BSSY.RECONVERGENT B1, `(.L_x_8) ;  /* 0x000004b000017945 */ /* 0x000fe20003800200 */
[----:B------:R-:W-:-:S05]  /*0c60*/  VIADD R39, R39, 0x1 ;  /* 0x0000000127277836 */ /* 0x000fca0000000000 */
[----:B------:R-:W-:Y:S02]  /*0c70*/  ISETP.GE.AND P1, PT, R39, R2, PT ;  /* 0x000000022700720c */ /* 0x000fe40003f26270 */
[----:B-1----:R-:W-:-:S04]  /*0c80*/  ISETP.LT.U32.AND P0, PT, R49, UR6, PT ;  /* 0x0000000631007c0c */ /* 0x002fc8000bf01070 */
[----:B------:R-:W-:-:S13]  /*0c90*/  ISETP.GT.U32.AND.EX P0, PT, R30, RZ, PT, P0 ;  /* 0x000000ff1e00720c */ /* 0x000fda0003f04100 */
[----:B------:R-:W-:Y:S05]  /*0ca0*/  @!P0 BRA `(.L_x_9) ;  /* 0x0000000400148947 */ /* 0x000fea0003800000 */
[----:B------:R-:W1:Y:S01]  /*0cb0*/  S2UR UR12, SR_CgaCtaId ;  /* 0x00000000000c79c3 */ /* 0x000e620000008800 */
[----:B------:R-:W-:Y:S01]  /*0cc0*/  UMOV UR11, 0x400 ;  /* 0x00000400000b7882 */ /* 0x000fe20000000000 */
[----:B------:R-:W-:Y:S02]  /*0cd0*/  HFMA2 R48, -RZ, RZ, 0, 0 ;  /* 0x00000000ff307431 */ /* 0x000fe400000001ff */
[----:B------:R-:W-:Y:S01]  /*0ce0*/  VIADD R42, R49, UR13 ;  /* 0x0000000d312a7c36 */ /* 0x000fe20008000000 */
[----:B-1----:R-:W-:-:S06]  /*0cf0*/  ULEA UR11, UR12, UR11, 0x18 ;  /* 0x0000000b0c0b7291 */ /* 0x002fcc000f8ec0ff */
[----:B------:R-:W-:-:S07]  /*0d00*/  LEA R43, R49, UR11, 0x2 ;  /* 0x0000000b312b7c11 */ /* 0x000fce000f8e10ff */
.L_x_13:
[----:B----4-:R-:W-:Y:S01]  /*0d10*/  LOP3.LUT R30, R48, UR23, RZ, 0xfc, !PT ;  /* 0x00000017301e7c12 */ /* 0x010fe2000f8efcff */
[----:B------:R-:W-:Y:S03]  /*0d20*/  BSSY.RECONVERGENT B2, `(.L_x_10) ;  /* 0x0000021000027945 */ /* 0x000fe60003800200 */
[----:B------:R-:W-:-:S13]  /*0d30*/  ISETP.NE.U32.AND P0, PT, R30, RZ, PT ;  /* 0x000000ff1e00720c */ /* 0x000fda0003f05070 */
[----:B------:R-:W-:Y:S05]  /*0d40*/  @P0 BRA `(.L_x_11) ;  /* 0x0000000000580947 */ /* 0x000fea0003800000 */
[----:B---3--:R-:W-:-:S04]  /*0d50*/  IMAD.U32 R32, RZ, RZ, UR21 ;  /* 0x00000015ff207e24 */ /* 0x008fc8000f8e00ff */
[----:B------:R-:W1:Y:S01]  /*0d60*/  I2F.U32.RP R33, R32 ;  /* 0x0000002000217306 */ /* 0x000e620000209000 */
[----:B------:R-:W-:-:S07]  /*0d70*/  ISETP.NE.U32.AND P3, PT, R32, RZ, PT ;  /* 0x000000ff2000720c */ /* 0x000fce0003f65070 */
[----:B-1----:R-:W1:Y:S02]  /*0d80*/  MUFU.RCP R33, R33 ;  /* 0x0000002100217308 */ /* 0x002e640000001000 */
[----:B-1----:R-:W-:-:S06]  /*0d90*/  VIADD R44, R33, 0xffffffe ;  /* 0x0ffffffe212c7836 */ /* 0x002fcc0000000000 */
[----:B------:R-:W1:Y:S02]  /*0da0*/  F2I.FTZ.U32.TRUNC.NTZ R31, R44 ;  /* 0x0000002c001f7305 */ /* 0x000e64000021f000 */
[----:B-1----:R-:W-:-:S05]  /*0db0*/  IMAD R30, R31, R32, RZ ;  /* 0x000000201f1e7224 */ /* 0x002fca00078e02ff */
[----:B------:R-:W-:Y:S01]  /*0dc0*/  IADD3 R45, PT, PT, -R30, RZ, RZ ;  /* 0x000000ff1e2d7210 */ /* 0x000fe20007ffe1ff */
[----:B------:R-:W-:-:S04]  /*0dd0*/  IMAD.MOV.U32 R30, RZ, RZ, RZ ;  /* 0x000000ffff1e7224 */ /* 0x000fc800078e00ff */
[----:B------:R-:W-:-:S06]  /*0de0*/  IMAD.HI.U32 R30, R31, R45, R30 ;  /* 0x0000002d1f1e7227 */ /* 0x000fcc00078e001e */
[----:B------:R-:W-:-:S04]  /*0df0*/  IMAD.HI.U32 R30, R30, R49, RZ ;  /* 0x000000311e1e7227 */ /* 0x000fc800078e00ff */
[----:B------:R-:W-:-:S04]  /*0e00*/  IMAD.MOV R31, RZ, RZ, -R30 ;  /* 0x000000ffff1f7224 */ /* 0x000fc800078e0a1e */
[----:B------:R-:W-:-:S05]  /*0e10*/  IMAD R31, R32, R31, R49 ;  /* 0x0000001f201f7224 */ /* 0x000fca00078e0231 */
[----:B------:R-:W-:-:S13]  /*0e20*/  ISETP.GE.U32.AND P0, PT, R31, R32, PT ;  /* 0x000000201f00720c */ /* 0x000fda0003f06070 */
[----:B------:R-:W-:Y:S01]  /*0e30*/  @P0 IADD3 R31, PT, PT, R31, -R32, RZ ;  /* 0x800000201f1f0210 */ /* 0x000fe20007ffe0ff */
[----:B------:R-:W-:-:S03]  /*0e40*/  @P0 VIADD R30, R30, 0x1 ;  /* 0x000000011e1e0836 */ /* 0x000fc60000000000 */
[----:B------:R-:W-:-:S13]  /*0e50*/  ISETP.GE.U32.AND P2, PT, R31, R32, PT ;  /* 0x000000201f00720c */ /* 0x000fda0003f46070 */
[----:B------:R-:W-:Y:S01]  /*0e60*/  @P2 VIADD R30, R30, 0x1 ;  /* 0x000000011e1e2836 */ /* 0x000fe20000000000 */
[----:B------:R-:W-:-:S04]  /*0e70*/  @!P3 LOP3.LUT R30, RZ, R32, RZ, 0x33, !PT ;  /* 0x00000020ff1eb212 */ /* 0x000fc800078e33ff */
[----:B------:R-:W-:-:S05]  /*0e80*/  IADD3 R33, PT, PT, -R30, RZ, RZ ;  /* 0x000000ff1e217210 */ /* 0x000fca0007ffe1ff */
[----:B------:R-:W-:Y:S01]  /*0e90*/  IMAD R33, R32, R33, R49 ;  /* 0x0000002120217224 */ /* 0x000fe200078e0231 */
[----:B------:R-:W-:Y:S06]  /*0ea0*/  BRA `(.L_x_12) ;  /* 0x0000000000207947 */ /* 0x000fec0003800000 */
.L_x_11:
[----:B------:R-:W1:Y:S01]  /*0eb0*/  LDCU.64 UR24, c[0x0][0x3c0] ;  /* 0x00007800ff1877ac */ /* 0x000e620008000a00 */
[----:B------:R-:W-:Y:S01]  /*0ec0*/  MOV R44, 0xf00 ;  /* 0x00000f00002c7802 */ /* 0x000fe20000000f00 */
[----:B-1----:R-:W-:Y:S02]  /*0ed0*/  IMAD.U32 R46, RZ, RZ, UR24 ;  /* 0x00000018ff2e7e24 */ /* 0x002fe4000f8e00ff */
[----:B------:R-:W-:-:S07]  /*0ee0*/  IMAD.U32 R47, RZ, RZ, UR25 ;  /* 0x00000019ff2f7e24 */ /* 0x000fce000f8e00ff */
[----:B0-23--:R-:W-:Y:S05]  /*0ef0*/  CALL.REL.NOINC `($__internal_0_$__cuda_sm20_div_u64) ;  /* 0x0000001800bc7944 */ /* 0x00dfea0003c00000 */
[----:B------:R-:W-:Y:S01]  /*0f00*/  IADD3 R33, PT, PT, -R30, RZ, RZ ;  /* 0x000000ff1e217210 */ /* 0x000fe20007ffe1ff */
[----:B------:R-:W-:-:S04]  /*0f10*/  IMAD.U32 R32, RZ, RZ, UR21 ;  /* 0x00000015ff207e24 */ /* 0x000fc8000f8e00ff */
[----:B------:R-:W-:-:S07]  /*0f20*/  IMAD R33, R33, R32, R49 ;  /* 0x0000002021217224 */ /* 0x000fce00078e0231 */
.L_x_12:
[----:B0-2---:R-:W-:Y:S05]  /*0f30*/  BSYNC.RECONVERGENT B2 ;  /* 0x0000000000027941 */ /* 0x005fea0003800200 */
.L_x_10:
[----:B------:R-:W-:Y:S02]  /*0f40*/  IMAD R32, R41, R32, R33 ;  /* 0x0000002029207224 */ /* 0x000fe400078e0221 */
[----:B------:R-:W-:-:S03]  /*0f50*/  IMAD R45, R13, UR22, R30 ;  /* 0x000000160d2d7c24 */ /* 0x000fc6000f8e021e */
[----:B------:R-:W-:Y:S02]  /*0f60*/  ISETP.GE.U32.AND P0, PT, R32, UR18, PT ;  /* 0x0000001220007c0c */ /* 0x000fe4000bf06070 */
[----:B------:R-:W-:Y:S02]  /*0f70*/  SHF.R.S32.HI R33, RZ, 0x1f, R32 ;  /* 0x0000001fff217819 */ /* 0x000fe40000011420 */
[----:B------:R-:W-:Y:S02]  /*0f80*/  ISETP.GE.U32.AND P2, PT, R45, UR16, PT ;  /* 0x000000102d007c0c */ /* 0x000fe4000bf46070 */
[----:B------:R-:W-:Y:S02]  /*0f90*/  SHF.R.S32.HI R44, RZ, 0x1f, R45 ;  /* 0x0000001fff2c7819 */ /* 0x000fe4000001142d */
[----:B------:R-:W-:-:S04]  /*0fa0*/  ISETP.GE.U32.AND.EX P0, PT, R33, UR19, PT, P0 ;  /* 0x0000001321007c0c */ /* 0x000fc8000bf06100 */
[----:B------:R-:W-:-:S13]  /*0fb0*/  ISETP.GE.U32.OR.EX P0, PT, R44, UR17, P0, P2 ;  /* 0x000000112c007c0c */ /* 0x000fda0008706520 */
[----:B------:R-:W0:Y:S01]  /*0fc0*/  @!P0 LDC.64 R30, c[0x0][0x380] ;  /* 0x0000e000ff1e8b82 */ /* 0x000e220000000a00 */
[----:B------:R-:W-:Y:S02]  /*0fd0*/  @!P0 IMAD R44, R44, UR18, RZ ;  /* 0x000000122c2c8c24 */ /* 0x000fe4000f8e02ff */
[----:B------:R-:W-:-:S04]  /*0fe0*/  @!P0 IMAD.WIDE.U32 R32, R45, UR18, R32 ;  /* 0x000000122d208c25 */ /* 0x000fc8000f8e0020 */
[----:B------:R-:W-:-:S04]  /*0ff0*/  @!P0 IMAD R45, R45, UR19, R44 ;  /* 0x000000132d2d8c24 */ /* 0x000fc8000f8e022c */
[----:B------:R-:W-:Y:S01]  /*1000*/  @!P0 IMAD.IADD R33, R33, 0x1, R45 ;  /* 0x0000000121218824 */ /* 0x000fe200078e022d */
[----:B0-----:R-:W-:-:S04]  /*1010*/  @!P0 LEA R30, P2, R32, R30, 0x2 ;  /* 0x0000001e201e8211 */ /* 0x001fc800078410ff */
[----:B------:R-:W-:Y:S02]  /*1020*/  @!P0 LEA.HI.X R31, R32, R31, R33, 0x2, P2 ;  /* 0x0000001f201f8211 */ /* 0x000fe400010f1421 */
[----:B------:R-:W-:-:S06]  /*1030*/  MOV R32, RZ ;  /* 0x000000ff00207202 */ /* 0x000fcc0000000f00 */
[----:B------:R-:W2:Y:S01]  /*1040*/  @!P0 LDG.E R32, desc[UR14][R30.64] ;  /* 0x0000000e1e208981 */ /* 0x000ea2000c1e1900 */
[----:B------:R-:W-:Y:S01]  /*1050*/  IMAD.U32 R33, RZ, RZ, UR8 ;  /* 0x00000008ff217e24 */ /* 0x000fe2000f8e00ff */
[C---:B------:R-:W-:Y:S01]  /*1060*/  ISETP.LT.U32.AND P0, PT, R42.reuse, UR6, PT ;  /* 0x000000062a007c0c */ /* 0x040fe2000bf01070 */
[--C-:B------:R-:W-:Y:S01]  /*1070*/  IMAD.MOV.U32 R49, RZ, RZ, R42.reuse ;  /* 0x000000ffff317224 */ /* 0x100fe200078e002a */
[----:B------:R-:W-:Y:S02]  /*1080*/  SHF.R.S32.HI R48, RZ, 0x1f, R42 ;  /* 0x0000001fff307819 */ /* 0x000fe4000001142a */
[----:B------:R-:W-:Y:S02]  /*1090*/  MOV R44, UR13 ;  /* 0x0000000d002c7c02 */ /* 0x000fe40008000f00 */
[----:B------:R-:W-:Y:S01]  /*10a0*/  ISETP.GT.U32.AND.EX P0, PT, R33, R48, PT, P0 ;  /* 0x000000302100720c */ /* 0x000fe20003f04100 */
[----:B------:R-:W-:-:S04]  /*10b0*/  VIADD R33, R42, UR13 ;  /* 0x0000000d2a217c36 */ /* 0x000fc80008000000 */
[----:B------:R-:W-:Y:S01]  /*10c0*/  IMAD.MOV.U32 R42, RZ, RZ, R33 ;  /* 0x000000ffff2a7224 */ /* 0x000fe200078e0021 */
[----:B--2---:R0:W-:Y:S02]  /*10d0*/  STS [R43], R32 ;  /* 0x000000202b007388 */ /* 0x0041e40000000800 */
[----:B0-----:R-:W-:-:S05]  /*10e0*/  LEA R43, R44, R43, 0x2 ;  /* 0x0000002b2c2b7211 */ /* 0x001fca00078e10ff */
[----:B------:R-:W-:Y:S05]  /*10f0*/  @P0 BRA `(.L_x_13) ;  /* 0xfffffffc00040947 */ /* 0x000fea000383ffff */
.L_x_9:
[----:B0-234-:R-:W-:Y:S05]  /*1100*/  BSYNC.RECONVERGENT B1 ;  /* 0x0000000000017941 */ /* 0x01dfea0003800200 */
.L_x_8:
[----:B------:R-:W0:Y:S01]  /*1110*/  S2R R42, SR_TID.X ;  /* 0x00000000002a7919 */ /* 0x000e220000002100 */
[----:B------:R-:W-:Y:S01]  /*1120*/  IMAD.U32 R30, RZ, RZ, UR10 ;  /* 0x0000000aff1e7e24 */ /* 0x000fe2000f8e00ff */
[----:B0-----:R-:W-:-:S04]  /*1130*/  ISETP.LT.U32.AND P0, PT, R42, UR4, PT ;  /* 0x000000042a007c0c */ /* 0x001fc8000bf01070 */
[----:B------:R-:W-:-:S13]  /*1140*/  ISETP.GT.U32.AND.EX P0, PT, R30, RZ, PT, P0 ;  /* 0x000000ff1e00720c */ /* 0x000fda0003f04100 */
[----:B------:R-:W-:Y:S05]  /*1150*/  @!P0 BRA `(.L_x_14) ;  /* 0x0000000400108947 */ /* 0x000fea0003800000 */
[----:B------:R-:W-:Y:S02]  /*1160*/  HFMA2 R48, -RZ, RZ, 0, 0 ;  /* 0x00000000ff307431 */ /* 0x000fe400000001ff */
[----:B------:R-:W-:-:S07]  /*1170*/  IMAD.MOV.U32 R49, RZ, RZ, R42 ;  /* 0x000000ffff317224 */ /* 0x000fce00078e002a */
.L_x_18:
[----:B0-----:R-:W0:Y:S01]  /*1180*/  LDCU UR11, c[0x0][0x3bc] ;  /* 0x00007780ff0b77ac */ /* 0x001e220008000800 */
[----:B------:R-:W-:Y:S01]  /*1190*/  BSSY.RECONVERGENT B1, `(.L_x_15) ;  /* 0x0000024000017945 */ /* 0x000fe20003800200 */
[----:B0-----:R-:W-:-:S04]  /*11a0*/  LOP3.LUT R30, R48, UR11, RZ, 0xfc, !PT ;  /* 0x0000000b301e7c12 */ /* 0x001fc8000f8efcff */
[----:B------:R-:W-:-:S13]  /*11b0*/  ISETP.NE.U32.AND P0, PT, R30, RZ, PT ;  /* 0x000000ff1e00720c */ /* 0x000fda0003f05070 */
[----:B------:R-:W-:Y:S05]  /*11c0*/  @P0 BRA `(.L_x_16) ;  /* 0x00000000005c0947 */ /* 0x000fea0003800000 */
[----:B------:R-:W0:Y:S02]  /*11d0*/  LDCU UR11, c[0x0][0x3b8] ;  /* 0x00007700ff0b77ac */ /* 0x000e240008000800 */
[----:B0-----:R-:W-:-:S04]  /*11e0*/  IMAD.U32 R32, RZ, RZ, UR11 ;  /* 0x0000000bff207e24 */ /* 0x001fc8000f8e00ff */
[----:B------:R-:W0:Y:S01]  /*11f0*/  I2F.U32.RP R33, R32 ;  /* 0x0000002000217306 */ /* 0x000e220000209000 */
[----:B------:R-:W-:-:S07]  /*1200*/  ISETP.NE.U32.AND P3, PT, R32, RZ, PT ;  /* 0x000000ff2000720c */ /* 0x000fce0003f65070 */
[----:B0-----:R-:W0:Y:S02]  /*1210*/  MUFU.RCP R33, R33 ;  /* 0x0000002100217308 */ /* 0x001e240000001000 */
[----:B0-----:R-:W-:-:S06]  /*1220*/  VIADD R43, R33, 0xffffffe ;  /* 0x0ffffffe212b7836 */ /* 0x001fcc0000000000 */
[----:B------:R-:W0:Y:S02]  /*1230*/  F2I.FTZ.U32.TRUNC.NTZ R31, R43 ;  /* 0x0000002b001f7305 */ /* 0x000e24000021f000 */
[----:B0-----:R-:W-:-:S05]  /*1240*/  IMAD R30, R31, R32, RZ ;  /* 0x000000201f1e7224 */ /* 0x001fca00078e02ff */
        /* <DEDUP_REMOVED lines=15> */
.L_x_16:
[----:B------:R-:W0:Y:S01]  /*1340*/  LDCU.64 UR24, c[0x0][0x3b8] ;  /* 0x00007700ff1877ac */ /* 0x000e220008000a00 */
[----:B------:R-:W-:Y:S01]  /*1350*/  MOV R44, 0x1390 ;  /* 0x00001390002c7802 */ /* 0x000fe20000000f00 */
[----:B0-----:R-:W-:Y:S02]  /*1360*/  IMAD.U32 R46, RZ, RZ, UR24 ;  /* 0x00000018ff2e7e24 */ /* 0x001fe4000f8e00ff */
[----:B------:R-:W-:-:S07]  /*1370*/  IMAD.U32 R47, RZ, RZ, UR25 ;  /* 0x00000019ff2f7e24 */ /* 0x000fce000f8e00ff */
[----:B------:R-:W-:Y:S05]  /*1380*/  CALL.REL.NOINC `($__internal_0_$__cuda_sm20_div_u64) ;  /* 0x0000001400987944 */ /* 0x000fea0003c00000 */
[----:B------:R-:W0:Y:S01]  /*1390*/  LDCU UR11, c[0x0][0x3b8] ;  /* 0x00007700ff0b77ac */ /* 0x000e220008000800 */
[----:B------:R-:W-:Y:S01]  /*13a0*/  IADD3 R33, PT, PT, -R30, RZ, RZ ;  /* 0x000000ff1e217210 */ /* 0x000fe20007ffe1ff */
[----:B0-----:R-:W-:-:S04]  /*13b0*/  IMAD.U32 R32, RZ, RZ, UR11 ;  /* 0x0000000bff207e24 */ /* 0x001fc8000f8e00ff */
[----:B------:R-:W-:-:S07]  /*13c0*/  IMAD R33, R33, R32, R49 ;  /* 0x0000002021217224 */ /* 0x000fce00078e0231 */
.L_x_17:
[----:B------:R-:W-:Y:S05]  /*13d0*/  BSYNC.RECONVERGENT B1 ;  /* 0x0000000000017941 */ /* 0x000fea0003800200 */
.L_x_15:
[----:B------:R-:W0:Y:S01]  /*13e0*/  LDCU UR11, c[0x0][0x3c0] ;  /* 0x00007800ff0b77ac */ /* 0x000e220008000800 */
[----:B------:R-:W-:Y:S01]  /*13f0*/  IMAD R32, R40, R32, R33 ;  /* 0x0000002028207224 */ /* 0x000fe200078e0221 */
[----:B------:R-:W1:Y:S04]  /*1400*/  LDCU.128 UR24, c[0x0][0x3a0] ;  /* 0x00007400ff1877ac */ /* 0x000e680008000c00 */
[----:B------:R-:W-:Y:S01]  /*1410*/  SHF.R.S32.HI R33, RZ, 0x1f, R32 ;  /* 0x0000001fff217819 */ /* 0x000fe20000011420 */
[----:B0-----:R-:W-:Y:S01]  /*1420*/  IMAD R44, R41, UR11, R30 ;  /* 0x0000000b292c7c24 */ /* 0x001fe2000f8e021e */
[----:B-1----:R-:W-:-:S04]  /*1430*/  ISETP.GE.U32.AND P0, PT, R32, UR24, PT ;  /* 0x0000001820007c0c */ /* 0x002fc8000bf06070 */
[----:B------:R-:W-:Y:S02]  /*1440*/  ISETP.GE.U32.AND P2, PT, R44, UR26, PT ;  /* 0x0000001a2c007c0c */ /* 0x000fe4000bf46070 */
[----:B------:R-:W-:Y:S02]  /*1450*/  ISETP.GE.U32.AND.EX P0, PT, R33, UR25, PT, P0 ;  /* 0x0000001921007c0c */ /* 0x000fe4000bf06100 */
[----:B------:R-:W-:-:S04]  /*1460*/  SHF.R.S32.HI R43, RZ, 0x1f, R44 ;  /* 0x0000001fff2b7819 */ /* 0x000fc8000001142c */
        /* <DEDUP_REMOVED lines=10> */
[C---:B------:R-:W-:Y:S01]  /*1510*/  LEA R33, R42.reuse, UR9, 0x2 ;  /* 0x000000092a217c11 */ /* 0x040fe2000f8e10ff */
[----:B------:R-:W-:Y:S02]  /*1520*/  VIADD R49, R42, UR13 ;  /* 0x0000000d2a317c36 */ /* 0x000fe40008000000 */
[----:B------:R-:W-:-:S03]  /*1530*/  IMAD.U32 R43, RZ, RZ, UR10 ;  /* 0x0000000aff2b7e24 */ /* 0x000fc6000f8e00ff */
[----:B------:R-:W-:Y:S02]  /*1540*/  ISETP.LT.U32.AND P0, PT, R49, UR4, PT ;  /* 0x0000000431007c0c */ /* 0x000fe4000bf01070 */
[----:B------:R-:W-:Y:S02]  /*1550*/  SHF.R.S32.HI R48, RZ, 0x1f, R49 ;  /* 0x0000001fff307819 */ /* 0x000fe40000011431 */
[----:B------:R-:W-:Y:S02]  /*1560*/  MOV R42, R49 ;  /* 0x00000031002a7202 */ /* 0x000fe40000000f00 */
[----:B------:R-:W-:Y:S01]  /*1570*/  ISETP.GT.U32.AND.EX P0, PT, R43, R48, PT, P0 ;  /* 0x000000302b00720c */ /* 0x000fe20003f04100 */
[----:B--2---:R0:W-:-:S12]  /*1580*/  STS [R33], R32 ;  /* 0x0000002021007388 */ /* 0x0041d80000000800 */
[----:B------:R-:W-:Y:S05]  /*1590*/  @P0 BRA `(.L_x_18) ;  /* 0xfffffff800f80947 */ /* 0x000fea000383ffff */
.L_x_14:
[----:B------:R-:W-:Y:S05]  /*15a0*/  WARPSYNC.ALL ;  /* 0x0000000000007948 */ /* 0x000fea0003800000 */
[----:B------:R-:W1:Y:S08]  /*15b0*/  S2UR UR12, SR_CgaCtaId ;  /* 0x00000000000c79c3 */ /* 0x000e700000008800 */
[----:B------:R-:W-:Y:S01]  /*15c0*/  BAR.SYNC.DEFER_BLOCKING 0x0 ;  /* 0x0000000000007b1d */ /* 0x000fe20000010000 */
[----:B------:R-:W-:-:S05]  /*15d0*/  IMAD.MOV.U32 R30, RZ, RZ, RZ ;  /* 0x000000ffff1e7224 */ /* 0x000fca00078e00ff */
[----:B------:R-:W-:Y:S01]  /*15e0*/  BSSY.RECONVERGENT B1, `(.L_x_19) ;  /* 0x0000031000017945 */ /* 0x000fe20003800200 */
[----:B------:R-:W-:Y:S01]  /*15f0*/  UMOV UR11, 0x400 ;  /* 0x00000400000b7882 */ /* 0x000fe20000000000 */
[----:B------:R-:W2:Y:S01]  /*1600*/  LDCU UR24, c[0x0][0x3b8] ;  /* 0x00007700ff1877ac */ /* 0x000ea20008000800 */
[----:B------:R-:W3:Y:S01]  /*1610*/  LDCU.64 UR26, c[0x0][0x3c0] ;  /* 0x00007800ff1a77ac */ /* 0x000ee20008000a00 */
[----:B-1----:R-:W-:-:S12]  /*1620*/  ULEA UR11, UR12, UR11, 0x18 ;  /* 0x0000000b0c0b7291 */ /* 0x002fd8000f8ec0ff */
.L_x_20:
[----:B0-2---:R-:W-:Y:S01]  /*1630*/  IMAD R33, R30, UR24, R5 ;  /* 0x000000181e217c24 */ /* 0x005fe2000f8e0205 */
[----:B------:R-:W-:Y:S01]  /*1640*/  MOV R32, UR20 ;  /* 0x0000001400207c02 */ /* 0x000fe20008000f00 */
[--C-:B---3--:R-:W-:Y:S02]  /*1650*/  IMAD R43, R9, UR26, R30.reuse ;  /* 0x0000001a092b7c24 */ /* 0x108fe4000f8e021e */
[----:B------:R-:W-:Y:S01]  /*1660*/  IMAD.U32 R46, RZ, RZ, UR20 ;  /* 0x00000014ff2e7e24 */ /* 0x000fe2000f8e00ff */
[----:B------:R-:W-:Y:S01]  /*1670*/  LEA R33, R33, UR9, 0x2 ;  /* 0x0000000921217c11 */ /* 0x000fe2000f8e10ff */
[--C-:B------:R-:W-:Y:S01]  /*1680*/  IMAD R44, R6, UR26, R30.reuse ;  /* 0x0000001a062c7c24 */ /* 0x100fe2000f8e021e */
[----:B------:R-:W-:Y:S01]  /*1690*/  LEA R48, R43, UR11, 0x2 ;  /* 0x0000000b2b307c11 */ /* 0x000fe2000f8e10ff */
[--C-:B------:R-:W-:Y:S02]  /*16a0*/  IMAD R42, R7, UR26, R30.reuse ;  /* 0x0000001a072a7c24 */ /* 0x100fe4000f8e021e */
[----:B------:R-:W-:Y:S01]  /*16b0*/  IMAD R43, R46, 0x4, R33 ;  /* 0x000000042e2b7824 */ /* 0x000fe200078e0221 */
[----:B------:R-:W-:Y:S01]  /*16c0*/  LEA R49, R44, UR11, 0x2 ;  /* 0x0000000b2c317c11 */ /* 0x000fe2000f8e10ff */
[----:B------:R-:W-:Y:S01]  /*16d0*/  IMAD R41, R4, UR26, R30 ;  /* 0x0000001a04297c24 */ /* 0x000fe2000f8e021e */
[----:B------:R-:W-:Y:S01]  /*16e0*/  LEA R47, R42, UR11, 0x2 ;  /* 0x0000000b2a2f7c11 */ /* 0x000fe2000f8e10ff */
[----:B------:R-:W-:Y:S01]  /*16f0*/  IMAD.U32 R31, RZ, RZ, UR20 ;  /* 0x00000014ff1f7e24 */ /* 0x000fe2000f8e00ff */
[----:B------:R-:W-:Y:S01]  /*1700*/  LEA R44, R32, R43, 0x2 ;  /* 0x0000002b202c7211 */ /* 0x000fe200078e10ff */
[----:B------:R-:W-:Y:S01]  /*1710*/  LDS R33, [R33] ;  /* 0x0000000021217984 */ /* 0x000fe20000000800 */
[----:B------:R-:W-:Y:S01]  /*1720*/  LEA R41, R41, UR11, 0x2 ;  /* 0x0000000b29297c11 */ /* 0x000fe2000f8e10ff */
[----:B------:R-:W-:-:S02]  /*1730*/  VIADD R30, R30, 0x1 ;  /* 0x000000011e1e7836 */ /* 0x000fc40000000000 */
[----:B------:R-:W-:Y:S01]  /*1740*/  IMAD R45, R31, 0x4, R44 ;  /* 0x000000041f2d7824 */ /* 0x000fe200078e022c */
[----:B------:R-:W0:Y:S02]  /*1750*/  LDS R47, [R47] ;  /* 0x000000002f2f7984 */ /* 0x000e240000000800 */
[----:B------:R-:W-:Y:S02]  /*1760*/  ISETP.GE.U32.AND P0, PT, R30, UR26, PT ;  /* 0x0000001a1e007c0c */ /* 0x000fe4000bf06070 */
[----:B------:R-:W1:Y:S02]  /*1770*/  LDS R42, [R41] ;  /* 0x00000000292a7984 */ /* 0x000e640000000800 */
[----:B------:R-:W-:Y:S02]  /*1780*/  ISETP.GE.U32.AND.EX P0, PT, RZ, UR27, PT, P0 ;  /* 0x0000001bff007c0c */ /* 0x000fe4000bf06100 */
[----:B------:R-:W2:Y:S04]  /*1790*/  LDS R48, [R48] ;  /* 0x0000000030307984 */ /* 0x000ea80000000800 */
[----:B------:R-:W3:Y:S04]  /*17a0*/  LDS R49, [R49] ;  /* 0x0000000031317984 */ /* 0x000ee80000000800 */
[----:B------:R-:W4:Y:S04]  /*17b0*/  LDS R32, [R43] ;  /* 0x000000002b207984 */ /* 0x000f280000000800 */
[----:B------:R-:W5:Y:S04]  /*17c0*/  LDS R31, [R44] ;  /* 0x000000002c1f7984 */ /* 0x000f680000000800 */
[----:B------:R-:W5:Y:S01]  /*17d0*/  LDS R46, [R45] ;  /* 0x000000002d2e7984 */ /* 0x000f620000000800 */
[C---:B0-----:R-:W-:Y:S01]  /*17e0*/  FFMA R34, R33.reuse, R47, R34 ;  /* 0x0000002f21227223 */ /* 0x041fe20000000022 */
[C---:B-1----:R-:W-:Y:S01]  /*17f0*/  FFMA R38, R42.reuse, R33, R38 ;  /* 0x000000212a267223 */ /* 0x042fe20000000026 */
[C---:B--2---:R-:W-:Y:S01]  /*1800*/  FFMA R18, R33.reuse, R48, R18 ;  /* 0x0000003021127223 */ /* 0x044fe20000000012 */
[----:B---3--:R-:W-:Y:S01]  /*1810*/  FFMA R14, R33, R49, R14 ;  /* 0x00000031210e7223 */ /* 0x008fe2000000000e */
[----:B----4-:R-:W-:Y:S01]  /*1820*/  FFMA R37, R42, R32, R37 ;  /* 0x000000202a257223 */ /* 0x010fe20000000025 */
[C---:B------:R-:W-:Y:S01]  /*1830*/  FFMA R21, R32.reuse, R47, R21 ;  /* 0x0000002f20157223 */ /* 0x040fe20000000015 */
[CC--:B------:R-:W-:Y:S01]  /*1840*/  FFMA R17, R32.reuse, R48.reuse, R17 ;  /* 0x0000003020117223 */ /* 0x0c0fe20000000011 */
[----:B------:R-:W-:Y:S01]  /*1850*/  FFMA R12, R32, R49, R12 ;  /* 0x00000031200c7223 */ /* 0x000fe2000000000c */
[C---:B-----5:R-:W-:Y:S01]  /*1860*/  FFMA R36, R42.reuse, R31, R36 ;  /* 0x0000001f2a247223 */ /* 0x060fe20000000024 */
[C---:B------:R-:W-:Y:S01]  /*1870*/  FFMA R20, R31.reuse, R47, R20 ;  /* 0x0000002f1f147223 */ /* 0x040fe20000000014 */
[C---:B------:R-:W-:Y:S01]  /*1880*/  FFMA R16, R31.reuse, R48, R16 ;  /* 0x000000301f107223 */ /* 0x040fe20000000010 */
[----:B------:R-:W-:Y:S01]  /*1890*/  FFMA R11, R31, R49, R11 ;  /* 0x000000311f0b7223 */ /* 0x000fe2000000000b */
[----:B------:R-:W-:Y:S01]  /*18a0*/  FFMA R35, R42, R46, R35 ;  /* 0x0000002e2a237223 */ /* 0x000fe20000000023 */
[C---:B------:R-:W-:Y:S01]  /*18b0*/  FFMA R19, R46.reuse, R47, R19 ;  /* 0x0000002f2e137223 */ /* 0x040fe20000000013 */
[C---:B------:R-:W-:Y:S01]  /*18c0*/  FFMA R15, R46.reuse, R48, R15 ;  /* 0x000000302e0f7223 */ /* 0x040fe2000000000f */
[----:B------:R-:W-:Y:S01]  /*18d0*/  FFMA R10, R46, R49, R10 ;  /* 0x000000312e0a7223 */ /* 0x000fe2000000000a */
[----:B------:R-:W-:Y:S06]  /*18e0*/  @!P0 BRA `(.L_x_20) ;  /* 0xfffffffc00508947 */ /* 0x000fec000383ffff */
[----:B------:R-:W-:Y:S05]  /*18f0*/  BSYNC.RECONVERGENT B1 ;  /* 0x0000000000017941 */ /* 0x000fea0003800200 */
.L_x_19:
[----:B------:R-:W-:Y:S06]  /*1900*/  BAR.SYNC.DEFER_BLOCKING 0x0 ;  /* 0x0000000000007b1d */ /* 0x000fec0000010000 */
[----:B------:R-:W-:Y:S05]  /*1910*/  @!P1 BRA `(.L_x_21) ;  /* 0xfffffff000c09947 */ /* 0x000fea000383ffff */
.L_x_7:
[----:B------:R-:W1:Y:S01]  /*1920*/  LDC R48, c[0x0][0x3b0] ;  /* 0x0000ec00ff307b82 */ /* 0x000e620000000800 */
[----:B------:R-:W5:Y:S01]  /*1930*/  LDCU UR11, c[0x0][0x3b8] ;  /* 0x00007700ff0b77ac */ /* 0x000f620008000800 */
[----:B------:R-:W-:Y:S06]  /*1940*/  BSSY.RECONVERGENT B1, `(.L_x_22) ;  /* 0x000001e000017945 */ /* 0x000fec0003800200 */
[----:B------:R-:W0:Y:S08]  /*1950*/  LDC.64 R30, c[0x0][0x3a0] ;  /* 0x0000e800ff1e7b82 */ /* 0x000e300000000a00 */
[----:B------:R-:W2:Y:S01]  /*1960*/  LDC.64 R32, c[0x0][0x398] ;  /* 0x0000e600ff207b82 */ /* 0x000ea20000000a00 */
[----:B-----5:R-:W-:-:S02]  /*1970*/  IMAD R43, R40, UR11, R5 ;  /* 0x0000000b282b7c24 */ /* 0x020fc4000f8e0205 */
[----:B-1----:R-:W-:-:S03]  /*1980*/  IMAD R45, R13, R48, R4 ;  /* 0x000000300d2d7224 */ /* 0x002fc600078e0204 */
[----:B------:R-:W-:Y:S02]  /*1990*/  SHF.R.S32.HI R23, RZ, 0x1f, R43 ;  /* 0x0000001fff177819 */ /* 0x000fe4000001142b */
[----:B------:R-:W1:Y:S01]  /*19a0*/  LDC R49, c[0x0][0x3b4] ;  /* 0x0000ed00ff317b82 */ /* 0x000e620000000800 */
[C---:B------:R-:W-:Y:S02]  /*19b0*/  IADD3 R42, PT, PT, R43.reuse, UR20, RZ ;  /* 0x000000142b2a7c10 */ /* 0x040fe4000fffe0ff */
[----:B------:R-:W-:Y:S02]  /*19c0*/  SHF.R.S32.HI R47, RZ, 0x1f, R45 ;  /* 0x0000001fff2f7819 */ /* 0x000fe4000001142d */
[----:B------:R-:W-:Y:S01]  /*19d0*/  SHF.R.S32.HI R25, RZ, 0x1f, R42 ;  /* 0x0000001fff197819 */ /* 0x000fe2000001142a */
[C---:B------:R-:W-:Y:S01]  /*19e0*/  VIADD R44, R42.reuse, UR20 ;  /* 0x000000142a2c7c36 */ /* 0x040fe20008000000 */
[-C--:B0-----:R-:W-:Y:S02]  /*19f0*/  ISETP.GE.U32.AND P2, PT, R43, R30.reuse, PT ;  /* 0x0000001e2b00720c */ /* 0x081fe40003f46070 */
[----:B------:R-:W-:Y:S01]  /*1a00*/  ISETP.GE.U32.AND P0, PT, R42, R30, PT ;  /* 0x0000001e2a00720c */ /* 0x000fe20003f06070 */
[----:B------:R-:W-:Y:S01]  /*1a10*/  VIADD R46, R44, UR20 ;  /* 0x000000142c2e7c36 */ /* 0x000fe20008000000 */
[----:B------:R-:W-:-:S02]  /*1a20*/  ISETP.GE.U32.AND.EX P2, PT, R23, R31, PT, P2 ;  /* 0x0000001f1700720c */ /* 0x000fc40003f46120 */
[----:B------:R-:W-:Y:S02]  /*1a30*/  ISETP.GE.U32.AND.EX P1, PT, R25, R31, PT, P0 ;  /* 0x0000001f1900720c */ /* 0x000fe40003f26100 */
[CC--:B--2---:R-:W-:Y:S02]  /*1a40*/  ISETP.LT.U32.AND P4, PT, R45.reuse, R32.reuse, PT ;  /* 0x000000202d00720c */ /* 0x0c4fe40003f81070 */
[----:B------:R-:W-:Y:S02]  /*1a50*/  ISETP.GE.U32.AND P3, PT, R45, R32, PT ;  /* 0x000000202d00720c */ /* 0x000fe40003f66070 */
[CC--:B------:R-:W-:Y:S02]  /*1a60*/  ISETP.LT.U32.AND.EX P2, PT, R47.reuse, R33.reuse, !P2, P4 ;  /* 0x000000212f00720c */ /* 0x0c0fe40005741140 */
[----:B------:R-:W-:-:S11]  /*1a70*/  ISETP.GE.U32.OR.EX P4, PT, R47, R33, P1, P3 ;  /* 0x000000212f00720c */ /* 0x000fd60000f86530 */
[----:B------:R-:W-:Y:S05]  /*1a80*/  @!P2 BRA `(.L_x_23) ;  /* 0x000000000024a947 */ /* 0x000fea0003800000 */
[----:B------:R-:W0:Y:S01]  /*1a90*/  LDCU.64 UR24, c[0x0][0x390] ;  /* 0x00007200ff1877ac */ /* 0x000e220008000a00 */
[----:B------:R-:W-:Y:S01]  /*1aa0*/  MOV R22, R43 ;  /* 0x0000002b00167202 */ /* 0x000fe20000000f00 */
[----:B------:R-:W-:-:S04]  /*1ab0*/  IMAD R6, R47, R30, RZ ;  /* 0x0000001e2f067224 */ /* 0x000fc800078e02ff */
[----:B------:R-:W-:-:S04]  /*1ac0*/  IMAD.WIDE.U32 R40, R45, R30, R22 ;  /* 0x0000001e2d287225 */ /* 0x000fc800078e0016 */
[----:B------:R-:W-:-:S04]  /*1ad0*/  IMAD R7, R45, R31, R6 ;  /* 0x0000001f2d077224 */ /* 0x000fc800078e0206 */
[----:B------:R-:W-:Y:S01]  /*1ae0*/  IMAD.IADD R7, R41, 0x1, R7 ;  /* 0x0000000129077824 */ /* 0x000fe200078e0207 */
[----:B0-----:R-:W-:-:S04]  /*1af0*/  LEA R6, P2, R40, UR24, 0x2 ;  /* 0x0000001828067c11 */ /* 0x001fc8000f8410ff */
[----:B------:R-:W-:-:S05]  /*1b00*/  LEA.HI.X R7, R40, UR25, R7, 0x2, P2 ;  /* 0x0000001928077c11 */ /* 0x000fca00090f1407 */
[----:B------:R0:W-:Y:S04]  /*1b10*/  STG.E desc[UR14][R6.64], R38 ;  /* 0x0000002606007986 */ /* 0x0001e8000c10190e */
.L_x_23:
[----:B---34-:R-:W-:Y:S05]  /*1b20*/  BSYNC.RECONVERGENT B1 ;  /* 0x0000000000017941 */ /* 0x018fea0003800200 */
.L_x_22:
[----:B------:R-:W-:Y:S04]  /*1b30*/  BSSY.RECONVERGENT B1, `(.L_x_24) ;  /* 0x000000b000017945 */ /* 0x000fe80003800200 */
[----:B------:R-:W-:Y:S05]  /*1b40*/  @P4 BRA `(.L_x_25) ;  /* 0x0000000000244947 */ /* 0x000fea0003800000 */
[----:B------:R-:W2:Y:S01]  /*1b50*/  LDCU.64 UR24, c[0x0][0x390] ;  /* 0x00007200ff1877ac */ /* 0x000ea20008000a00 */
[-C--:B0-----:R-:W-:Y:S02]  /*1b60*/  IMAD R6, R47, R30.reuse, RZ ;  /* 0x0000001e2f067224 */ /* 0x081fe400078e02ff */
[----:B------:R-:W-:Y:S02]  /*1b70*/  IMAD.MOV.U32 R24, RZ, RZ, R42 ;  /* 0x000000ffff187224 */ /* 0x000fe400078e002a */
[C---:B------:R-:W-:Y:S02]  /*1b80*/  IMAD R7, R45.reuse, R31, R6 ;  /* 0x0000001f2d077224 */ /* 0x040fe400078e0206 */
[----:B------:R-:W-:-:S05]  /*1b90*/  IMAD.WIDE.U32 R38, R45, R30, R24 ;  /* 0x0000001e2d267225 */ /* 0x000fca00078e0018 */
[----:B------:R-:W-:Y:S02]  /*1ba0*/  IADD3 R7, PT, PT, R7, R39, RZ ;  /* 0x0000002707077210 */ /* 0x000fe40007ffe0ff */
[----:B--2---:R-:W-:-:S04]  /*1bb0*/  LEA R6, P2, R38, UR24, 0x2 ;  /* 0x0000001826067c11 */ /* 0x004fc8000f8410ff */
[----:B------:R-:W-:-:S05]  /*1bc0*/  LEA.HI.X R7, R38, UR25, R7, 0x2, P2 ;  /* 0x0000001926077c11 */ /* 0x000fca00090f1407 */
[----:B------:R2:W-:Y:S04]  /*1bd0*/  STG.E desc[UR14][R6.64], R37 ;  /* 0x0000002506007986 */ /* 0x0005e8000c10190e */
.L_x_25:
[----:B------:R-:W-:Y:S05]  /*1be0*/  BSYNC.RECONVERGENT B1 ;  /* 0x0000000000017941 */ /* 0x000fea0003800200 */
.L_x_24:
[----:B------:R-:W-:Y:S01]  /*1bf0*/  ISETP.GE.U32.AND P2, PT, R44, R30, PT ;  /* 0x0000001e2c00720c */ /* 0x000fe20003f46070 */
[----:B------:R-:W-:Y:S01]  /*1c00*/  BSSY.RECONVERGENT B1, `(.L_x_26) ;  /* 0x0000018000017945 */ /* 0x000fe20003800200 */
[----:B------:R-:W-:Y:S02]  /*1c10*/  SHF.R.S32.HI R27, RZ, 0x1f, R44 ;  /* 0x0000001fff1b7819 */ /* 0x000fe4000001142c */
[----:B------:R-:W-:Y:S02]  /*1c20*/  P2R R50, PR, RZ, 0x4 ;  /* 0x00000004ff327803 */ /* 0x000fe40000000000 */
[----:B------:R-:W-:Y:S02]  /*1c30*/  ISETP.GE.U32.AND.EX P2, PT, R27, R31, PT, P2 ;  /* 0x0000001f1b00720c */ /* 0x000fe40003f46120 */
[----:B-1----:R-:W-:Y:S02]  /*1c40*/  SHF.R.U64 R49, R48, 0x2, R49 ;  /* 0x0000000230317819 */ /* 0x002fe40000001231 */
[----:B------:R-:W-:-:S02]  /*1c50*/  ISETP.GE.U32.OR.EX P5, PT, R47, R33, P2, P3 ;  /* 0x000000212f00720c */ /* 0x000fc400017a6530 */
[----:B------:R-:W-:Y:S01]  /*1c60*/  SHF.R.S32.HI R29, RZ, 0x1f, R46 ;  /* 0x0000001fff1d7819 */ /* 0x000fe2000001142e */
[C---:B0-2---:R-:W-:Y:S01]  /*1c70*/  IMAD R6, R49.reuse, 0x3, R4 ;  /* 0x0000000331067824 */ /* 0x045fe200078e0204 */
[----:B------:R-:W-:Y:S02]  /*1c80*/  ISETP.GE.U32.AND P4, PT, R46, R30, PT ;  /* 0x0000001e2e00720c */ /* 0x000fe40003f86070 */
[----:B------:R-:W-:Y:S01]  /*1c90*/  SHF.R.S32.HI R37, RZ, 0x1f, R45 ;  /* 0x0000001fff257819 */ /* 0x000fe2000001142d */
[----:B------:R-:W-:Y:S01]  /*1ca0*/  IMAD R7, R49, -0x2, R6 ;  /* 0xfffffffe31077824 */ /* 0x000fe200078e0206 */
[----:B------:R-:W-:-:S03]  /*1cb0*/  ISETP.GE.U32.AND.EX P4, PT, R29, R31, PT, P4 ;  /* 0x0000001f1d00720c */ /* 0x000fc60003f86140 */
[----:B------:R-:W-:Y:S01]  /*1cc0*/  IMAD R13, R13, R48, R7 ;  /* 0x000000300d0d7224 */ /* 0x000fe200078e0207 */
[----:B------:R-:W-:Y:S01]  /*1cd0*/  ISETP.GE.U32.OR.EX P3, PT, R37, R33, P4, P3 ;  /* 0x000000212500720c */ /* 0x000fe20002766530 */
[----:B------:R-:W-:-:S12]  /*1ce0*/  @P5 BRA `(.L_x_27) ;  /* 0x0000000000245947 */ /* 0x000fd80003800000 */
[----:B------:R-:W0:Y:S01]  /*1cf0*/  LDCU.64 UR24, c[0x0][0x390] ;  /* 0x00007200ff1877ac */ /* 0x000e220008000a00 */
[----:B------:R-:W-:-:S04]  /*1d00*/  IMAD R26, R47, R30, RZ ;  /* 0x0000001e2f1a7224 */ /* 0x000fc800078e02ff */
[----:B------:R-:W-:Y:S02]  /*1d10*/  IMAD R39, R45, R31, R26 ;  /* 0x0000001f2d277224 */ /* 0x000fe400078e021a */
[----:B------:R-:W-:-:S04]  /*1d20*/  IMAD.MOV.U32 R26, RZ, RZ, R44 ;  /* 0x000000ffff1a7224 */ /* 0x000fc800078e002c */
[----:B------:R-:W-:-:S04]  /*1d30*/  IMAD.WIDE.U32 R40, R45, R30, R26 ;  /* 0x0000001e2d287225 */ /* 0x000fc800078e001a */
[----:B------:R-:W-:Y:S01]  /*1d40*/  IMAD.IADD R39, R39, 0x1, R41 ;  /* 0x0000000127277824 */ /* 0x000fe200078e0229 */
[----:B0-----:R-:W-:-:S04]  /*1d50*/  LEA R38, P5, R40, UR24, 0x2 ;  /* 0x0000001828267c11 */ /* 0x001fc8000f8a10ff */
[----:B------:R-:W-:-:S05]  /*1d60*/  LEA.HI.X R39, R40, UR25, R39, 0x2, P5 ;  /* 0x0000001928277c11 */ /* 0x000fca000a8f1427 */
[----:B------:R0:W-:Y:S04]  /*1d70*/  STG.E desc[UR14][R38.64], R36 ;  /* 0x0000002426007986 */ /* 0x0001e8000c10190e */
.L_x_27:
[----:B------:R-:W-:Y:S05]  /*1d80*/  BSYNC.RECONVERGENT B1 ;  /* 0x0000000000017941 */ /* 0x000fea0003800200 */
.L_x_26:
[----:B------:R-:W-:Y:S01]  /*1d90*/  BSSY.RECONVERGENT B1, `(.L_x_28) ;  /* 0x000000d000017945 */ /* 0x000fe20003800200 */
[----:B------:R-:W-:Y:S02]  /*1da0*/  ISETP.GE.U32.AND P5, PT, R13, R32, PT ;  /* 0x000000200d00720c */ /* 0x000fe40003fa6070 */
[----:B------:R-:W-:Y:S01]  /*1db0*/  SHF.R.S32.HI R40, RZ, 0x1f, R13 ;  /* 0x0000001fff287819 */ /* 0x000fe2000001140d */
[----:B------:R-:W-:Y:S10]  /*1dc0*/  @P3 BRA `(.L_x_29) ;  /* 0x0000000000243947 */ /* 0x000ff40003800000 */
[----:B------:R-:W1:Y:S01]  /*1dd0*/  LDCU.64 UR24, c[0x0][0x390] ;  /* 0x00007200ff1877ac */ /* 0x000e620008000a00 */
[----:B------:R-:W-:Y:S01]  /*1de0*/  MOV R28, R46 ;  /* 0x0000002e001c7202 */ /* 0x000fe20000000f00 */
[----:B0-----:R-:W-:-:S04]  /*1df0*/  IMAD R36, R37, R30, RZ ;  /* 0x0000001e25247224 */ /* 0x001fc800078e02ff */
[C---:B------:R-:W-:Y:S02]  /*1e00*/  IMAD R37, R45.reuse, R31, R36 ;  /* 0x0000001f2d257224 */ /* 0x040fe400078e0224 */
[----:B------:R-:W-:-:S04]  /*1e10*/  IMAD.WIDE.U32 R38, R45, R30, R28 ;  /* 0x0000001e2d267225 */ /* 0x000fc800078e001c */
[----:B------:R-:W-:Y:S01]  /*1e20*/  IMAD.IADD R37, R39, 0x1, R37 ;  /* 0x0000000127257824 */ /* 0x000fe200078e0225 */
[----:B-1----:R-:W-:-:S04]  /*1e30*/  LEA R36, P3, R38, UR24, 0x2 ;  /* 0x0000001826247c11 */ /* 0x002fc8000f8610ff */
[----:B------:R-:W-:-:S05]  /*1e40*/  LEA.HI.X R37, R38, UR25, R37, 0x2, P3 ;  /* 0x0000001926257c11 */ /* 0x000fca00098f1425 */
[----:B------:R1:W-:Y:S04]  /*1e50*/  STG.E desc[UR14][R36.64], R35 ;  /* 0x0000002324007986 */ /* 0x0003e8000c10190e */
.L_x_29:
[----:B------:R-:W-:Y:S05]  /*1e60*/  BSYNC.RECONVERGENT B1 ;  /* 0x0000000000017941 */ /* 0x000fea0003800200 */
.L_x_28:
[----:B------:R-:W-:Y:S01]  /*1e70*/  ISETP.GE.U32.AND P6, PT, R43, R30, PT ;  /* 0x0000001e2b00720c */ /* 0x000fe20003fc6070 */
[----:B------:R-:W-:Y:S01]  /*1e80*/  BSSY.RECONVERGENT B1, `(.L_x_30) ;  /* 0x000000e000017945 */ /* 0x000fe20003800200 */
[----:B------:R-:W-:-:S04]  /*1e90*/  ISETP.GE.U32.AND.EX P3, PT, R40, R33, PT, P5 ;  /* 0x000000212800720c */ /* 0x000fc80003f66150 */
[----:B------:R-:W-:-:S13]  /*1ea0*/  ISETP.GE.U32.OR.EX P3, PT, R23, R31, P3, P6 ;  /* 0x0000001f1700720c */ /* 0x000fda0001f66560 */
[----:B------:R-:W-:Y:S05]  /*1eb0*/  @P3 BRA `(.L_x_31) ;  /* 0x0000000000283947 */ /* 0x000fea0003800000 */
[----:B------:R-:W2:Y:S01]  /*1ec0*/  LDCU.64 UR24, c[0x0][0x390] ;  /* 0x00007200ff1877ac */ /* 0x000ea20008000a00 */
[----:B-1----:R-:W-:Y:S01]  /*1ed0*/  MOV R37, R23 ;  /* 0x0000001700257202 */ /* 0x002fe20000000f00 */
[-C--:B------:R-:W-:Y:S02]  /*1ee0*/  IMAD R48, R40, R30.reuse, RZ ;  /* 0x0000001e28307224 */ /* 0x080fe400078e02ff */
[----:B0-----:R-:W-:Y:S02]  /*1ef0*/  IMAD.MOV.U32 R36, RZ, RZ, R43 ;  /* 0x000000ffff247224 */ /* 0x001fe400078e002b */
[C---:B------:R-:W-:Y:S02]  /*1f00*/  IMAD R35, R13.reuse, R31, R48 ;  /* 0x0000001f0d237224 */ /* 0x040fe400078e0230 */
[----:B------:R-:W-:-:S04]  /*1f10*/  IMAD.WIDE.U32 R38, R13, R30, R36 ;  /* 0x0000001e0d267225 */ /* 0x000fc800078e0024 */
[----:B------:R-:W-:Y:S01]  /*1f20*/  IMAD.IADD R35, R39, 0x1, R35 ;  /* 0x0000000127237824 */ /* 0x000fe200078e0223 */
[----:B--2---:R-:W-:-:S04]  /*1f30*/  LEA R36, P3, R38, UR24, 0x2 ;  /* 0x0000001826247c11 */ /* 0x004fc8000f8610ff */
[----:B------:R-:W-:-:S05]  /*1f40*/  LEA.HI.X R37, R38, UR25, R35, 0x2, P3 ;  /* 0x0000001926257c11 */ /* 0x000fca00098f1423 */
[----:B------:R2:W-:Y:S04]  /*1f50*/  STG.E desc[UR14][R36.64], R34 ;  /* 0x0000002224007986 */ /* 0x0005e8000c10190e */
.L_x_31:
[----:B------:R-:W-:Y:S05]  /*1f60*/  BSYNC.RECONVERGENT B1 ;  /* 0x0000000000017941 */ /* 0x000fea0003800200 */
.L_x_30:
[----:B------:R-:W-:Y:S01]  /*1f70*/  ISETP.GE.U32.OR.EX P3, PT, R40, R33, P1, P5 ;  /* 0x000000212800720c */ /* 0x000fe20000f66550 */
[----:B------:R-:W-:-:S12]  /*1f80*/  BSSY.RECONVERGENT B1, `(.L_x_32) ;  /* 0x000000c000017945 */ /* 0x000fd80003800200 */
[----:B------:R-:W-:Y:S05]  /*1f90*/  @P3 BRA `(.L_x_33) ;  /* 0x0000000000283947 */ /* 0x000fea0003800000 */
[----:B------:R-:W3:Y:S01]  /*1fa0*/  LDCU.64 UR24, c[0x0][0x390] ;  /* 0x00007200ff1877ac */ /* 0x000ee20008000a00 */
[----:B--2---:R-:W-:Y:S01]  /*1fb0*/  IMAD R34, R40, R30, RZ ;  /* 0x0000001e28227224 */ /* 0x004fe200078e02ff */
[----:B-1----:R-:W-:-:S03]  /*1fc0*/  SHF.R.S32.HI R35, RZ, 0x1f, R42 ;  /* 0x0000001fff237819 */ /* 0x002fc6000001142a */
[----:B0-----:R-:W-:Y:S02]  /*1fd0*/  IMAD R39, R13, R31, R34 ;  /* 0x0000001f0d277224 */ /* 0x001fe400078e0222 */
[----:B------:R-:W-:-:S04]  /*1fe0*/  IMAD.MOV.U32 R34, RZ, RZ, R42 ;  /* 0x000000ffff227224 */ /* 0x000fc800078e002a */
[----:B------:R-:W-:-:S05]  /*1ff0*/  IMAD.WIDE.U32 R36, R13, R30, R34 ;  /* 0x0000001e0d247225 */ /* 0x000fca00078e0022 */
[----:B------:R-:W-:Y:S02]  /*2000*/  IADD3 R35, PT, PT, R39, R37, RZ ;  /* 0x0000002527237210 */ /* 0x000fe40007ffe0ff */
[----:B---3--:R-:W-:-:S04]  /*2010*/  LEA R34, P3, R36, UR24, 0x2 ;  /* 0x0000001824227c11 */ /* 0x008fc8000f8610ff */
[----:B------:R-:W-:-:S05]  /*2020*/  LEA.HI.X R35, R36, UR25, R35, 0x2, P3 ;  /* 0x0000001924237c11 */ /* 0x000fca00098f1423 */
[----:B------:R3:W-:Y:S04]  /*2030*/  STG.E desc[UR14][R34.64], R21 ;  /* 0x0000001522007986 */ /* 0x0007e8000c10190e */
.L_x_33:
[----:B------:R-:W-:Y:S05]  /*2040*/  BSYNC.RECONVERGENT B1 ;  /* 0x0000000000017941 */ /* 0x000fea0003800200 */
.L_x_32:
[CC--:B------:R-:W-:Y:S01]  /*2050*/  ISETP.GE.U32.OR.EX P3, PT, R40.reuse, R33.reuse, P2, P5 ;  /* 0x000000212800720c */ /* 0x0c0fe20001766550 */
[----:B0-----:R-:W-:Y:S01]  /*2060*/  IMAD.IADD R39, R13, 0x1, R49 ;  /* 0x000000010d277824 */ /* 0x001fe200078e0231 */
[----:B------:R-:W-:Y:S01]  /*2070*/  BSSY.RECONVERGENT B1, `(.L_x_34) ;  /* 0x000000e000017945 */ /* 0x000fe20003800200 */
[----:B------:R-:W-:Y:S02]  /*2080*/  ISETP.GE.U32.OR.EX P5, PT, R40, R33, P4, P5 ;  /* 0x000000212800720c */ /* 0x000fe400027a6550 */
[----:B------:R-:W-:Y:S01]  /*2090*/  SHF.R.S32.HI R38, RZ, 0x1f, R43 ;  /* 0x0000001fff267819 */ /* 0x000fe2000001142b */
[----:B------:R-:W-:-:S07]  /*20a0*/  IMAD.IADD R49, R39, 0x1, R49 ;  /* 0x0000000127317824 */ /* 0x000fce00078e0231 */
[----:B------:R-:W-:Y:S05]  /*20b0*/  @P3 BRA `(.L_x_35) ;  /* 0x0000000000243947 */ /* 0x000fea0003800000 */
[----:B------:R-:W0:Y:S01]  /*20c0*/  LDCU.64 UR24, c[0x0][0x390] ;  /* 0x00007200ff1877ac */ /* 0x000e220008000a00 */
[----:B------:R-:W-:Y:S01]  /*20d0*/  SHF.R.S32.HI R45, RZ, 0x1f, R44 ;  /* 0x0000001fff2d7819 */ /* 0x000fe2000001142c */
[----:B--23--:R-:W-:-:S04]  /*20e0*/  IMAD R34, R40, R30, RZ ;  /* 0x0000001e28227224 */ /* 0x00cfc800078e02ff */
[C---:B------:R-:W-:Y:S02]  /*20f0*/  IMAD R21, R13.reuse, R31, R34 ;  /* 0x0000001f0d157224 */ /* 0x040fe400078e0222 */
[----:B-1----:R-:W-:-:S05]  /*2100*/  IMAD.WIDE.U32 R36, R13, R30, R44 ;  /* 0x0000001e0d247225 */ /* 0x002fca00078e002c */
[----:B------:R-:W-:Y:S02]  /*2110*/  IADD3 R21, PT, PT, R21, R37, RZ ;  /* 0x0000002515157210 */ /* 0x000fe40007ffe0ff */
[----:B0-----:R-:W-:-:S04]  /*2120*/  LEA R34, P3, R36, UR24, 0x2 ;  /* 0x0000001824227c11 */ /* 0x001fc8000f8610ff */
[----:B------:R-:W-:-:S05]  /*2130*/  LEA.HI.X R35, R36, UR25, R21, 0x2, P3 ;  /* 0x0000001924237c11 */ /* 0x000fca00098f1415 */
[----:B------:R0:W-:Y:S04]  /*2140*/  STG.E desc[UR14][R34.64], R20 ;  /* 0x0000001422007986 */ /* 0x0001e8000c10190e */
.L_x_35:
[----:B------:R-:W-:Y:S05]  /*2150*/  BSYNC.RECONVERGENT B1 ;  /* 0x0000000000017941 */ /* 0x000fea0003800200 */
.L_x_34:
[----:B------:R-:W-:Y:S04]  /*2160*/  BSSY.RECONVERGENT B1, `(.L_x_36) ;  /* 0x000000b000017945 */ /* 0x000fe80003800200 */
[----:B------:R-:W-:Y:S05]  /*2170*/  @P5 BRA `(.L_x_37) ;  /* 0x0000000000245947 */ /* 0x000fea0003800000 */
[----:B------:R-:W4:Y:S01]  /*2180*/  LDCU.64 UR24, c[0x0][0x390] ;  /* 0x00007200ff1877ac */ /* 0x000f220008000a00 */
[----:B------:R-:W-:Y:S01]  /*2190*/  SHF.R.S32.HI R47, RZ, 0x1f, R46 ;  /* 0x0000001fff2f7819 */ /* 0x000fe2000001142e */
[----:B------:R-:W-:-:S04]  /*21a0*/  IMAD R40, R40, R30, RZ ;  /* 0x0000001e28287224 */ /* 0x000fc800078e02ff */
[C---:B---3--:R-:W-:Y:S02]  /*21b0*/  IMAD R21, R13.reuse, R31, R40 ;  /* 0x0000001f0d157224 */ /* 0x048fe400078e0228 */
[----:B012---:R-:W-:-:S04]  /*21c0*/  IMAD.WIDE.U32 R34, R13, R30, R46 ;  /* 0x0000001e0d227225 */ /* 0x007fc800078e002e */
[----:B------:R-:W-:Y:S01]  /*21d0*/  IMAD.IADD R13, R21, 0x1, R35 ;  /* 0x00000001150d7824 */ /* 0x000fe200078e0223 */
[----:B----4-:R-:W-:-:S04]  /*21e0*/  LEA R20, P3, R34, UR24, 0x2 ;  /* 0x0000001822147c11 */ /* 0x010fc8000f8610ff */
[----:B------:R-:W-:-:S05]  /*21f0*/  LEA.HI.X R21, R34, UR25, R13, 0x2, P3 ;  /* 0x0000001922157c11 */ /* 0x000fca00098f140d */
[----:B------:R4:W-:Y:S04]  /*2200*/  STG.E desc[UR14][R20.64], R19 ;  /* 0x0000001314007986 */ /* 0x0009e8000c10190e */
.L_x_37:
[----:B------:R-:W-:Y:S05]  /*2210*/  BSYNC.RECONVERGENT B1 ;  /* 0x0000000000017941 */ /* 0x000fea0003800200 */
.L_x_36:
[----:B------:R-:W-:Y:S01]  /*2220*/  ISETP.GE.U32.AND.EX P5, PT, R38, R31, PT, P6 ;  /* 0x0000001f2600720c */ /* 0x000fe20003fa6160 */
[----:B------:R-:W-:Y:S01]  /*2230*/  BSSY.RECONVERGENT B1, `(.L_x_38) ;  /* 0x0000020000017945 */ /* 0x000fe20003800200 */
[----:B0-23--:R-:W-:Y:S02]  /*2240*/  SHF.R.S32.HI R34, RZ, 0x1f, R49 ;  /* 0x0000001fff227819 */ /* 0x00dfe40000011431 */
[----:B------:R-:W-:Y:S02]  /*2250*/  ISETP.GE.U32.AND P3, PT, R49, R32, PT ;  /* 0x000000203100720c */ /* 0x000fe40003f66070 */
[--C-:B------:R-:W-:Y:S02]  /*2260*/  SHF.R.S32.HI R13, RZ, 0x1f, R39.reuse ;  /* 0x0000001fff0d7819 */ /* 0x100fe40000011427 */
[----:B------:R-:W-:Y:S02]  /*2270*/  ISETP.GE.U32.OR.EX P5, PT, R34, R33, P5, P3 ;  /* 0x000000212200720c */ /* 0x000fe40002fa6530 */
[----:B----4-:R-:W-:-:S02]  /*2280*/  SHF.R.S32.HI R19, RZ, 0x1f, R39 ;  /* 0x0000001fff137819 */ /* 0x010fc40000011427 */
[----:B-1----:R-:W-:Y:S02]  /*2290*/  P2R R35, PR, RZ, 0x20 ;  /* 0x00000020ff237803 */ /* 0x002fe40000000000 */
[----:B------:R-:W-:Y:S02]  /*22a0*/  ISETP.GE.U32.AND P5, PT, R39, R32, PT ;  /* 0x000000202700720c */ /* 0x000fe40003fa6070 */
[CC--:B------:R-:W-:Y:S02]  /*22b0*/  ISETP.GE.U32.OR.EX P1, PT, R34.reuse, R33.reuse, P1, P3 ;  /* 0x000000212200720c */ /* 0x0c0fe40000f26530 */
[CC--:B------:R-:W-:Y:S02]  /*22c0*/  ISETP.GE.U32.OR.EX P2, PT, R34.reuse, R33.reuse, P2, P3 ;  /* 0x000000212200720c */ /* 0x0c0fe40001746530 */
[-C--:B------:R-:W-:Y:S02]  /*22d0*/  ISETP.GE.U32.OR.EX P3, PT, R34, R33.reuse, P4, P3 ;  /* 0x000000212200720c */ /* 0x080fe40002766530 */
[----:B------:R-:W-:-:S02]  /*22e0*/  ISETP.GE.U32.OR.EX P4, PT, R13, R33, P4, P5 ;  /* 0x000000210d00720c */ /* 0x000fc40002786550 */
[----:B------:R-:W-:Y:S02]  /*22f0*/  ISETP.GE.U32.AND.EX P5, PT, R19, R33, PT, P5 ;  /* 0x000000211300720c */ /* 0x000fe40003fa6150 */
[----:B------:R-:W-:Y:S02]  /*2300*/  P2R R20, PR, RZ, 0x2 ;  /* 0x00000002ff147803 */ /* 0x000fe40000000000 */
[----:B------:R-:W-:Y:S02]  /*2310*/  ISETP.GE.U32.OR.EX P6, PT, R38, R31, P5, P6 ;  /* 0x0000001f2600720c */ /* 0x000fe40002fc6560 */
[----:B------:R-:W-:Y:S02]  /*2320*/  SHF.R.S32.HI R37, RZ, 0x1f, R42 ;  /* 0x0000001fff257819 */ /* 0x000fe4000001142a */
[----:B------:R-:W-:Y:S02]  /*2330*/  ISETP.NE.AND P1, PT, R50, RZ, PT ;  /* 0x000000ff3200720c */ /* 0x000fe40003f25270 */
[----:B------:R-:W-:-:S02]  /*2340*/  SHF.R.S32.HI R45, RZ, 0x1f, R44 ;  /* 0x0000001fff2d7819 */ /* 0x000fc4000001142c */
[-C--:B------:R-:W-:Y:S02]  /*2350*/  ISETP.GE.U32.OR.EX P0, PT, R37, R31.reuse, P5, P0 ;  /* 0x0000001f2500720c */ /* 0x080fe40002f06500 */
[----:B------:R-:W-:Y:S02]  /*2360*/  ISETP.GE.U32.OR.EX P5, PT, R45, R31, P5, P1 ;  /* 0x0000001f2d00720c */ /* 0x000fe40002fa6510 */
[----:B------:R-:W-:Y:S01]  /*2370*/  ISETP.NE.AND P1, PT, R20, RZ, PT ;  /* 0x000000ff1400720c */ /* 0x000fe20003f25270 */
[----:B------:R-:W-:-:S12]  /*2380*/  @P6 BRA `(.L_x_39) ;  /* 0x0000000000286947 */ /* 0x000fd80003800000 */
[----:B------:R-:W0:Y:S01]  /*2390*/  LDCU.64 UR24, c[0x0][0x390] ;  /* 0x00007200ff1877ac */ /* 0x000e220008000a00 */
[----:B------:R-:W-:Y:S01]  /*23a0*/  IMAD R32, R19, R30, RZ ;  /* 0x0000001e13207224 */ /* 0x000fe200078e02ff */
[----:B------:R-:W-:Y:S01]  /*23b0*/  MOV R21, R38 ;  /* 0x0000002600157202 */ /* 0x000fe20000000f00 */
[----:B------:R-:W-:Y:S02]  /*23c0*/  IMAD.MOV.U32 R20, RZ, RZ, R43 ;  /* 0x000000ffff147224 */ /* 0x000fe400078e002b */
[C---:B------:R-:W-:Y:S02]  /*23d0*/  IMAD R19, R39.reuse, R31, R32 ;  /* 0x0000001f27137224 */ /* 0x040fe400078e0220 */
[----:B------:R-:W-:-:S04]  /*23e0*/  IMAD.WIDE.U32 R32, R39, R30, R20 ;  /* 0x0000001e27207225 */ /* 0x000fc800078e0014 */
[----:B------:R-:W-:Y:S01]  /*23f0*/  IMAD.IADD R19, R33, 0x1, R19 ;  /* 0x0000000121137824 */ /* 0x000fe200078e0213 */
[----:B0-----:R-:W-:-:S04]  /*2400*/  LEA R20, P6, R32, UR24, 0x2 ;  /* 0x0000001820147c11 */ /* 0x001fc8000f8c10ff */
[----:B------:R-:W-:-:S05]  /*2410*/  LEA.HI.X R21, R32, UR25, R19, 0x2, P6 ;  /* 0x0000001920157c11 */ /* 0x000fca000b0f1413 */
[----:B------:R0:W-:Y:S04]  /*2420*/  STG.E desc[UR14][R20.64], R18 ;  /* 0x0000001214007986 */ /* 0x0001e8000c10190e */
.L_x_39:
[----:B------:R-:W-:Y:S05]  /*2430*/  BSYNC.RECONVERGENT B1 ;  /* 0x0000000000017941 */ /* 0x000fea0003800200 */
.L_x_38:
[----:B------:R-:W-:Y:S04]  /*2440*/  BSSY.RECONVERGENT B1, `(.L_x_40) ;  /* 0x000000c000017945 */ /* 0x000fe80003800200 */
[----:B------:R-:W-:Y:S05]  /*2450*/  @P0 BRA `(.L_x_41) ;  /* 0x0000000000280947 */ /* 0x000fea0003800000 */
[----:B------:R-:W1:Y:S01]  /*2460*/  LDCU.64 UR24, c[0x0][0x390] ;  /* 0x00007200ff1877ac */ /* 0x000e620008000a00 */
[----:B------:R-:W-:Y:S01]  /*2470*/  MOV R19, R37 ;  /* 0x0000002500137202 */ /* 0x000fe20000000f00 */
[----:B0-----:R-:W-:Y:S02]  /*2480*/  IMAD.MOV.U32 R18, RZ, RZ, R42 ;  /* 0x000000ffff127224 */ /* 0x001fe400078e002a */
[-C--:B------:R-:W-:Y:S02]  /*2490*/  IMAD R32, R13, R30.reuse, RZ ;  /* 0x0000001e0d207224 */ /* 0x080fe400078e02ff */
[----:B------:R-:W-:-:S04]  /*24a0*/  IMAD.WIDE.U32 R20, R39, R30, R18 ;  /* 0x0000001e27147225 */ /* 0x000fc800078e0012 */
[----:B------:R-:W-:-:S04]  /*24b0*/  IMAD R19, R39, R31, R32 ;  /* 0x0000001f27137224 */ /* 0x000fc800078e0220 */
[----:B------:R-:W-:Y:S01]  /*24c0*/  IMAD.IADD R19, R19, 0x1, R21 ;  /* 0x0000000113137824 */ /* 0x000fe200078e0215 */
[----:B-1----:R-:W-:-:S04]  /*24d0*/  LEA R18, P0, R20, UR24, 0x2 ;  /* 0x0000001814127c11 */ /* 0x002fc8000f8010ff */
[----:B------:R-:W-:-:S05]  /*24e0*/  LEA.HI.X R19, R20, UR25, R19, 0x2, P0 ;  /* 0x0000001914137c11 */ /* 0x000fca00080f1413 */
[----:B------:R1:W-:Y:S04]  /*24f0*/  STG.E desc[UR14][R18.64], R17 ;  /* 0x0000001112007986 */ /* 0x0003e8000c10190e */
.L_x_41:
[----:B------:R-:W-:Y:S05]  /*2500*/  BSYNC.RECONVERGENT B1 ;  /* 0x0000000000017941 */ /* 0x000fea0003800200 */
.L_x_40:
[----:B------:R-:W-:Y:S04]  /*2510*/  BSSY.RECONVERGENT B1, `(.L_x_42) ;  /* 0x000000a000017945 */ /* 0x000fe80003800200 */
[----:B------:R-:W-:Y:S05]  /*2520*/  @P5 BRA `(.L_x_43) ;  /* 0x0000000000205947 */ /* 0x000fea0003800000 */
[----:B------:R-:W2:Y:S01]  /*2530*/  LDCU.64 UR24, c[0x0][0x390] ;  /* 0x00007200ff1877ac */ /* 0x000ea20008000a00 */
[-C--:B01----:R-:W-:Y:S02]  /*2540*/  IMAD R18, R13, R30.reuse, RZ ;  /* 0x0000001e0d127224 */ /* 0x083fe400078e02ff */
[----:B------:R-:W-:-:S04]  /*2550*/  IMAD.WIDE.U32 R20, R39, R30, R44 ;  /* 0x0000001e27147225 */ /* 0x000fc800078e002c */
[----:B------:R-:W-:-:S04]  /*2560*/  IMAD R17, R39, R31, R18 ;  /* 0x0000001f27117224 */ /* 0x000fc800078e0212 */
[----:B------:R-:W-:Y:S01]  /*2570*/  IMAD.IADD R17, R17, 0x1, R21 ;  /* 0x0000000111117824 */ /* 0x000fe200078e0215 */
[----:B--2---:R-:W-:-:S04]  /*2580*/  LEA R18, P0, R20, UR24, 0x2 ;  /* 0x0000001814127c11 */ /* 0x004fc8000f8010ff */
[----:B------:R-:W-:-:S05]  /*2590*/  LEA.HI.X R19, R20, UR25, R17, 0x2, P0 ;  /* 0x0000001914137c11 */ /* 0x000fca00080f1411 */
[----:B------:R2:W-:Y:S04]  /*25a0*/  STG.E desc[UR14][R18.64], R16 ;  /* 0x0000001012007986 */ /* 0x0005e8000c10190e */
.L_x_43:
[----:B------:R-:W-:Y:S05]  /*25b0*/  BSYNC.RECONVERGENT B1 ;  /* 0x0000000000017941 */ /* 0x000fea0003800200 */
.L_x_42:
[----:B------:R-:W-:Y:S01]  /*25c0*/  BSSY.RECONVERGENT B1, `(.L_x_44) ;  /* 0x000000b000017945 */ /* 0x000fe20003800200 */
[----:B------:R-:W-:-:S03]  /*25d0*/  SHF.R.S32.HI R47, RZ, 0x1f, R46 ;  /* 0x0000001fff2f7819 */ /* 0x000fc6000001142e */
[----:B------:R-:W-:Y:S05]  /*25e0*/  @P4 BRA `(.L_x_45) ;  /* 0x0000000000204947 */ /* 0x000fea0003800000 */
[----:B------:R-:W3:Y:S01]  /*25f0*/  LDCU.64 UR24, c[0x0][0x390] ;  /* 0x00007200ff1877ac */ /* 0x000ee20008000a00 */
[-C--:B--2---:R-:W-:Y:S02]  /*2600*/  IMAD R16, R13, R30.reuse, RZ ;  /* 0x0000001e0d107224 */ /* 0x084fe400078e02ff */
[----:B01----:R-:W-:-:S04]  /*2610*/  IMAD.WIDE.U32 R18, R39, R30, R46 ;  /* 0x0000001e27127225 */ /* 0x003fc800078e002e */
[----:B------:R-:W-:-:S05]  /*2620*/  IMAD R13, R39, R31, R16 ;  /* 0x0000001f270d7224 */ /* 0x000fca00078e0210 */
[----:B------:R-:W-:Y:S02]  /*2630*/  IADD3 R13, PT, PT, R13, R19, RZ ;  /* 0x000000130d0d7210 */ /* 0x000fe40007ffe0ff */
[----:B---3--:R-:W-:-:S04]  /*2640*/  LEA R16, P0, R18, UR24, 0x2 ;  /* 0x0000001812107c11 */ /* 0x008fc8000f8010ff */
[----:B------:R-:W-:-:S05]  /*2650*/  LEA.HI.X R17, R18, UR25, R13, 0x2, P0 ;  /* 0x0000001912117c11 */ /* 0x000fca00080f140d */
[----:B------:R3:W-:Y:S04]  /*2660*/  STG.E desc[UR14][R16.64], R15 ;  /* 0x0000000f10007986 */ /* 0x0007e8000c10190e */
.L_x_45:
[----:B------:R-:W-:Y:S05]  /*2670*/  BSYNC.RECONVERGENT B1 ;  /* 0x0000000000017941 */ /* 0x000fea0003800200 */
.L_x_44:
[----:B------:R-:W-:Y:S01]  /*2680*/  ISETP.NE.AND P0, PT, R35, RZ, PT ;  /* 0x000000ff2300720c */ /* 0x000fe20003f05270 */
[----:B------:R-:W-:-:S12]  /*2690*/  BSSY.RECONVERGENT B1, `(.L_x_46) ;  /* 0x000000c000017945 */ /* 0x000fd80003800200 */
[----:B------:R-:W-:Y:S05]  /*26a0*/  @P0 BRA `(.L_x_47) ;  /* 0x0000000000280947 */ /* 0x000fea0003800000 */
[----:B------:R-:W4:Y:S01]  /*26b0*/  LDCU.64 UR24, c[0x0][0x390] ;  /* 0x00007200ff1877ac */ /* 0x000f220008000a00 */
[-C--:B--23--:R-:W-:Y:S02]  /*26c0*/  IMAD R16, R34, R30.reuse, RZ ;  /* 0x0000001e22107224 */ /* 0x08cfe400078e02ff */
[----:B01----:R-:W-:Y:S02]  /*26d0*/  IMAD.MOV.U32 R18, RZ, RZ, R43 ;  /* 0x000000ffff127224 */ /* 0x003fe400078e002b */
[----:B------:R-:W-:Y:S02]  /*26e0*/  IMAD.MOV.U32 R19, RZ, RZ, R38 ;  /* 0x000000ffff137224 */ /* 0x000fe400078e0026 */
[C---:B------:R-:W-:Y:S02]  /*26f0*/  IMAD R13, R49.reuse, R31, R16 ;  /* 0x0000001f310d7224 */ /* 0x040fe400078e0210 */
[----:B------:R-:W-:-:S05]  /*2700*/  IMAD.WIDE.U32 R18, R49, R30, R18 ;  /* 0x0000001e31127225 */ /* 0x000fca00078e0012 */
[----:B------:R-:W-:Y:S02]  /*2710*/  IADD3 R13, PT, PT, R19, R13, RZ ;  /* 0x0000000d130d7210 */ /* 0x000fe40007ffe0ff */
[----:B----4-:R-:W-:-:S04]  /*2720*/  LEA R16, P0, R18, UR24, 0x2 ;  /* 0x0000001812107c11 */ /* 0x010fc8000f8010ff */
[----:B------:R-:W-:-:S05]  /*2730*/  LEA.HI.X R17, R18, UR25, R13, 0x2, P0 ;  /* 0x0000001912117c11 */ /* 0x000fca00080f140d */
[----:B------:R4:W-:Y:S04]  /*2740*/  STG.E desc[UR14][R16.64], R14 ;  /* 0x0000000e10007986 */ /* 0x0009e8000c10190e */
.L_x_47:
[----:B------:R-:W-:Y:S05]  /*2750*/  BSYNC.RECONVERGENT B1 ;  /* 0x0000000000017941 */ /* 0x000fea0003800200 */
.L_x_46:
[----:B------:R-:W-:Y:S04]  /*2760*/  BSSY.RECONVERGENT B1, `(.L_x_48) ;  /* 0x000000b000017945 */ /* 0x000fe80003800200 */
[----:B------:R-:W-:Y:S05]  /*2770*/  @P1 BRA `(.L_x_49) ;  /* 0x0000000000241947 */ /* 0x000fea0003800000 */
[----:B------:R-:W5:Y:S01]  /*2780*/  LDCU.64 UR24, c[0x0][0x390] ;  /* 0x00007200ff1877ac */ /* 0x000f620008000a00 */
[-C--:B--234-:R-:W-:Y:S02]  /*2790*/  IMAD R16, R34, R30.reuse, RZ ;  /* 0x0000001e22107224 */ /* 0x09cfe400078e02ff */
[----:B------:R-:W-:Y:S02]  /*27a0*/  IMAD.MOV.U32 R36, RZ, RZ, R42 ;  /* 0x000000ffff247224 */ /* 0x000fe400078e002a */
[C---:B------:R-:W-:Y:S02]  /*27b0*/  IMAD R13, R49.reuse, R31, R16 ;  /* 0x0000001f310d7224 */ /* 0x040fe400078e0210 */
[----:B------:R-:W-:-:S04]  /*27c0*/  IMAD.WIDE.U32 R14, R49, R30, R36 ;  /* 0x0000001e310e7225 */ /* 0x000fc800078e0024 */
[----:B------:R-:W-:Y:S01]  /*27d0*/  IMAD.IADD R13, R13, 0x1, R15 ;  /* 0x000000010d0d7824 */ /* 0x000fe200078e020f */
[----:B-----5:R-:W-:-:S04]  /*27e0*/  LEA R16, P0, R14, UR24, 0x2 ;  /* 0x000000180e107c11 */ /* 0x020fc8000f8010ff */
[----:B-1----:R-:W-:-:S05]  /*27f0*/  LEA.HI.X R17, R14, UR25, R13, 0x2, P0 ;  /* 0x000000190e117c11 */ /* 0x002fca00080f140d */
[----:B------:R1:W-:Y:S04]  /*2800*/  STG.E desc[UR14][R16.64], R12 ;  /* 0x0000000c10007986 */ /* 0x0003e8000c10190e */
.L_x_49:
[----:B------:R-:W-:Y:S05]  /*2810*/  BSYNC.RECONVERGENT B1 ;  /* 0x0000000000017941 */ /* 0x000fea0003800200 */
.L_x_48:
[----:B------:R-:W-:Y:S04]  /*2820*/  BSSY.RECONVERGENT B1, `(.L_x_50) ;  /* 0x000000a000017945 */ /* 0x000fe80003800200 */
[----:B------:R-:W-:Y:S05]  /*2830*/  @P2 BRA `(.L_x_51) ;  /* 0x0000000000202947 */ /* 0x000fea0003800000 */
[----:B------:R-:W5:Y:S01]  /*2840*/  LDCU.64 UR24, c[0x0][0x390] ;  /* 0x00007200ff1877ac */ /* 0x000f620008000a00 */
[-C--:B----4-:R-:W-:Y:S02]  /*2850*/  IMAD R14, R34, R30.reuse, RZ ;  /* 0x0000001e220e7224 */ /* 0x090fe400078e02ff */
[----:B-1----:R-:W-:-:S04]  /*2860*/  IMAD.WIDE.U32 R12, R49, R30, R44 ;  /* 0x0000001e310c7225 */ /* 0x002fc800078e002c */
[----:B---3--:R-:W-:-:S05]  /*2870*/  IMAD R15, R49, R31, R14 ;  /* 0x0000001f310f7224 */ /* 0x008fca00078e020e */
[----:B------:R-:W-:Y:S02]  /*2880*/  IADD3 R13, PT, PT, R15, R13, RZ ;  /* 0x0000000d0f0d7210 */ /* 0x000fe40007ffe0ff */
[----:B-----5:R-:W-:-:S04]  /*2890*/  LEA R14, P0, R12, UR24, 0x2 ;  /* 0x000000180c0e7c11 */ /* 0x020fc8000f8010ff */
[----:B------:R-:W-:-:S05]  /*28a0*/  LEA.HI.X R15, R12, UR25, R13, 0x2, P0 ;  /* 0x000000190c0f7c11 */ /* 0x000fca00080f140d */
[----:B------:R1:W-:Y:S04]  /*28b0*/  STG.E desc[UR14][R14.64], R11 ;  /* 0x0000000b0e007986 */ /* 0x0003e8000c10190e */
.L_x_51:
[----:B------:R-:W-:Y:S05]  /*28c0*/  BSYNC.RECONVERGENT B1 ;  /* 0x0000000000017941 */ /* 0x000fea0003800200 */
.L_x_50:
[----:B------:R-:W-:Y:S04]  /*28d0*/  BSSY.RECONVERGENT B1, `(.L_x_52) ;  /* 0x000000a000017945 */ /* 0x000fe80003800200 */
[----:B------:R-:W-:Y:S05]  /*28e0*/  @P3 BRA `(.L_x_53) ;  /* 0x0000000000203947 */ /* 0x000fea0003800000 */
[----:B------:R-:W4:Y:S01]  /*28f0*/  LDCU.64 UR24, c[0x0][0x390] ;  /* 0x00007200ff1877ac */ /* 0x000f220008000a00 */
[-C--:B------:R-:W-:Y:S02]  /*2900*/  IMAD R34, R34, R30.reuse, RZ ;  /* 0x0000001e22227224 */ /* 0x080fe400078e02ff */
[----:B-1----:R-:W-:-:S04]  /*2910*/  IMAD.WIDE.U32 R12, R49, R30, R46 ;  /* 0x0000001e310c7225 */ /* 0x002fc800078e002e */
[----:B------:R-:W-:-:S04]  /*2920*/  IMAD R11, R49, R31, R34 ;  /* 0x0000001f310b7224 */ /* 0x000fc800078e0222 */
[----:B------:R-:W-:Y:S01]  /*2930*/  IMAD.IADD R11, R11, 0x1, R13 ;  /* 0x000000010b0b7824 */ /* 0x000fe200078e020d */
[----:B----4-:R-:W-:-:S04]  /*2940*/  LEA R14, P0, R12, UR24, 0x2 ;  /* 0x000000180c0e7c11 */ /* 0x010fc8000f8010ff */
[----:B---3--:R-:W-:-:S05]  /*2950*/  LEA.HI.X R15, R12, UR25, R11, 0x2, P0 ;  /* 0x000000190c0f7c11 */ /* 0x008fca00080f140b */
[----:B------:R1:W-:Y:S04]  /*2960*/  STG.E desc[UR14][R14.64], R10 ;  /* 0x0000000a0e007986 */ /* 0x0003e8000c10190e */
.L_x_53:
[----:B------:R-:W-:Y:S05]  /*2970*/  BSYNC.RECONVERGENT B1 ;  /* 0x0000000000017941 */ /* 0x000fea0003800200 */
.L_x_52:
[----:B------:R-:W5:Y:S01]  /*2980*/  LDCU UR11, c[0x0][0x370] ;  /* 0x00006e00ff0b77ac */ /* 0x000f620008000800 */
[----:B-1----:R-:W-:Y:S02]  /*2990*/  IMAD R11, R0, R3, RZ ;  /* 0x00000003000b7224 */ /* 0x002fe400078e02ff */
[----:B-----5:R-:W-:-:S05]  /*29a0*/  VIADD R8, R8, UR11 ;  /* 0x0000000b08087c36 */ /* 0x020fca0008000000 */
[----:B------:R-:W-:-:S13]  /*29b0*/  ISETP.GE.AND P0, PT, R8, R11, PT ;  /* 0x0000000b0800720c */ /* 0x000fda0003f06270 */
[----:B------:R-:W-:Y:S05]  /*29c0*/  @!P0 BRA `(.L_x_54) ;  /* 0xffffffdc00f48947 */ /* 0x000fea000383ffff */
[----:B------:R-:W-:Y:S05]  /*29d0*/  BSYNC.RECONVERGENT B0 ;  /* 0x0000000000007941 */ /* 0x000fea0003800200 */
.L_x_6:
[----:B------:R-:W-:Y:S05]  /*29e0*/  EXIT ;  /* 0x000000000000794d */ /* 0x000fea0003800000 */
        .weak           $__internal_0_$__cuda_sm20_div_u64
        .type           $__internal_0_$__cuda_sm20_div_u64,@function
        .size           $__internal_0_$__cuda_sm20_div_u64,(.L_x_68 - $__internal_0_$__cuda_sm20_div_u64)
$__internal_0_$__cuda_sm20_div_u64:
[----:B------:R-:W0:Y:S08]  /*29f0*/  I2F.U64.RP R50, R46 ;  /* 0x0000002e00327312 */ /* 0x000e300000309000 */
[----:B0-----:R-:W0:Y:S02]  /*2a00*/  MUFU.RCP R50, R50 ;  /* 0x0000003200327308 */ /* 0x001e240000001000 */
[----:B0-----:R-:W-:-:S06]  /*2a10*/  IADD3 R32, PT, PT, R50, 0x1ffffffe, RZ ;  /* 0x1ffffffe32207810 */ /* 0x001fcc0007ffe0ff */
[----:B------:R-:W0:Y:S02]  /*2a20*/  F2I.U64.TRUNC R32, R32 ;  /* 0x0000002000207311 */ /* 0x000e24000020d800 */
[----:B0-----:R-:W-:-:S04]  /*2a30*/  IMAD.WIDE.U32 R30, R32, R46, RZ ;  /* 0x0000002e201e7225 */ /* 0x001fc800078e00ff */
[----:B------:R-:W-:Y:S01]  /*2a40*/  IMAD R31, R32, R47, R31 ;  /* 0x0000002f201f7224 */ /* 0x000fe200078e021f */
[----:B------:R-:W-:-:S03]  /*2a50*/  IADD3 R51, P0, PT, RZ, -R30, RZ ;  /* 0x8000001eff337210 */ /* 0x000fc60007f1e0ff */
[----:B------:R-:W-:Y:S02]  /*2a60*/  IMAD R31, R33, R46, R31 ;  /* 0x0000002e211f7224 */ /* 0x000fe400078e021f */
[----:B------:R-:W-:-:S04]  /*2a70*/  IMAD.HI.U32 R30, R32, R51, RZ ;  /* 0x00000033201e7227 */ /* 0x000fc800078e00ff */
[----:B------:R-:W-:Y:S02]  /*2a80*/  IMAD.X R45, RZ, RZ, ~R31, P0 ;  /* 0x000000ffff2d7224 */ /* 0x000fe400000e0e1f */
[----:B------:R-:W-:Y:S02]  /*2a90*/  IMAD.MOV.U32 R31, RZ, RZ, R32 ;  /* 0x000000ffff1f7224 */ /* 0x000fe400078e0020 */
[----:B------:R-:W-:-:S04]  /*2aa0*/  IMAD.WIDE.U32 R30, P0, R32, R45, R30 ;  /* 0x0000002d201e7225 */ /* 0x000fc8000780001e */
[----:B------:R-:W-:-:S04]  /*2ab0*/  IMAD.HI.U32 R30, P2, R33, R51, R30 ;  /* 0x00000033211e7227 */ /* 0x000fc8000784001e */
[CC--:B------:R-:W-:Y:S02]  /*2ac0*/  IMAD R31, R33.reuse, R45.reuse, RZ ;  /* 0x0000002d211f7224 */ /* 0x0c0fe400078e02ff */
[----:B------:R-:W-:-:S03]  /*2ad0*/  IMAD.HI.U32 R45, R33, R45, RZ ;  /* 0x0000002d212d7227 */ /* 0x000fc600078e00ff */
[----:B------:R-:W-:Y:S02]  /*2ae0*/  IADD3 R31, P3, PT, R31, R30, RZ ;  /* 0x0000001e1f1f7210 */ /* 0x000fe40007f7e0ff */
[----:B------:R-:W-:-:S03]  /*2af0*/  IADD3.X R45, PT, PT, R45, R33, RZ, P0, !PT ;  /* 0x000000212d2d7210 */ /* 0x000fc600007fe4ff */
[----:B------:R-:W-:Y:S01]  /*2b00*/  IMAD.WIDE.U32 R32, R31, R46, RZ ;  /* 0x0000002e1f207225 */ /* 0x000fe200078e00ff */
[----:B------:R-:W-:-:S03]  /*2b10*/  IADD3.X R45, PT, PT, RZ, RZ, R45, P3, P2 ;  /* 0x000000ffff2d7210 */ /* 0x000fc60001fe442d */
[----:B------:R-:W-:Y:S01]  /*2b20*/  IMAD R30, R31, R47, R33 ;  /* 0x0000002f1f1e7224 */ /* 0x000fe200078e0221 */
[----:B------:R-:W-:-:S03]  /*2b30*/  IADD3 R33, P0, PT, RZ, -R32, RZ ;  /* 0x80000020ff217210 */ /* 0x000fc60007f1e0ff */
[----:B------:R-:W-:-:S04]  /*2b40*/  IMAD R30, R45, R46, R30 ;  /* 0x0000002e2d1e7224 */ /* 0x000fc800078e021e */
[----:B------:R-:W-:Y:S02]  /*2b50*/  IMAD.X R32, RZ, RZ, ~R30, P0 ;  /* 0x000000ffff207224 */ /* 0x000fe400000e0e1e */
[----:B------:R-:W-:-:S04]  /*2b60*/  IMAD.HI.U32 R30, R31, R33, RZ ;  /* 0x000000211f1e7227 */ /* 0x000fc800078e00ff */
[----:B------:R-:W-:-:S04]  /*2b70*/  IMAD.WIDE.U32 R30, P0, R31, R32, R30 ;  /* 0x000000201f1e7225 */ /* 0x000fc8000780001e */
[----:B------:R-:W-:-:S04]  /*2b80*/  IMAD.HI.U32 R33, P2, R45, R33, R30 ;  /* 0x000000212d217227 */ /* 0x000fc8000784001e */
[----:B------:R-:W-:Y:S02]  /*2b90*/  HFMA2 R31, -RZ, RZ, 0, 0 ;  /* 0x00000000ff1f7431 */ /* 0x000fe400000001ff */
[CC--:B------:R-:W-:Y:S02]  /*2ba0*/  IMAD R30, R45.reuse, R32.reuse, RZ ;  /* 0x000000202d1e7224 */ /* 0x0c0fe400078e02ff */
[----:B------:R-:W-:-:S03]  /*2bb0*/  IMAD.HI.U32 R32, R45, R32, RZ ;  /* 0x000000202d207227 */ /* 0x000fc600078e00ff */
[----:B------:R-:W-:Y:S01]  /*2bc0*/  IADD3 R33, P3, PT, R30, R33, RZ ;  /* 0x000000211e217210 */ /* 0x000fe20007f7e0ff */
[----:B------:R-:W-:-:S04]  /*2bd0*/  IMAD.X R45, R32, 0x1, R45, P0 ;  /* 0x00000001202d7824 */ /* 0x000fc800000e062d */
[----:B------:R-:W-:Y:S01]  /*2be0*/  IMAD.HI.U32 R30, R33, R49, RZ ;  /* 0x00000031211e7227 */ /* 0x000fe200078e00ff */
[----:B------:R-:W-:-:S03]  /*2bf0*/  IADD3.X R45, PT, PT, RZ, RZ, R45, P3, P2 ;  /* 0x000000ffff2d7210 */ /* 0x000fc60001fe442d */
[----:B------:R-:W-:-:S04]  /*2c00*/  IMAD.WIDE.U32 R30, R33, R48, R30 ;  /* 0x00000030211e7225 */ /* 0x000fc800078e001e */
[C---:B------:R-:W-:Y:S02]  /*2c10*/  IMAD R33, R45.reuse, R48, RZ ;  /* 0x000000302d217224 */ /* 0x040fe400078e02ff */
[----:B------:R-:W-:-:S04]  /*2c20*/  IMAD.HI.U32 R30, P0, R45, R49, R30 ;  /* 0x000000312d1e7227 */ /* 0x000fc8000780001e */
[----:B------:R-:W-:Y:S01]  /*2c30*/  IMAD.HI.U32 R32, R45, R48, RZ ;  /* 0x000000302d207227 */ /* 0x000fe200078e00ff */
[----:B------:R-:W-:-:S03]  /*2c40*/  IADD3 R33, P2, PT, R33, R30, RZ ;  /* 0x0000001e21217210 */ /* 0x000fc60007f5e0ff */
[----:B------:R-:W-:Y:S02]  /*2c50*/  IMAD.X R32, RZ, RZ, R32, P0 ;  /* 0x000000ffff207224 */ /* 0x000fe400000e0620 */
[----:B------:R-:W-:-:S04]  /*2c60*/  IMAD.WIDE.U32 R30, R33, R46, RZ ;  /* 0x0000002e211e7225 */ /* 0x000fc800078e00ff */
[----:B------:R-:W-:Y:S02]  /*2c70*/  IMAD.X R45, RZ, RZ, R32, P2 ;  /* 0x000000ffff2d7224 */ /* 0x000fe400010e0620 */
[----:B------:R-:W-:Y:S01]  /*2c80*/  IMAD R32, R33, R47, R31 ;  /* 0x0000002f21207224 */ /* 0x000fe200078e021f */
[----:B------:R-:W-:-:S03]  /*2c90*/  IADD3 R31, P2, PT, -R30, R49, RZ ;  /* 0x000000311e1f7210 */ /* 0x000fc60007f5e1ff */
[-C--:B------:R-:W-:Y:S01]  /*2ca0*/  IMAD R45, R45, R46.reuse, R32 ;  /* 0x0000002e2d2d7224 */ /* 0x080fe200078e0220 */
[----:B------:R-:W-:-:S04]  /*2cb0*/  ISETP.GE.U32.AND P0, PT, R31, R46, PT ;  /* 0x0000002e1f00720c */ /* 0x000fc80003f06070 */
[----:B------:R-:W-:Y:S01]  /*2cc0*/  IADD3.X R48, PT, PT, ~R45, R48, RZ, P2, !PT ;  /* 0x000000302d307210 */ /* 0x000fe200017fe5ff */
[----:B------:R-:W-:Y:S01]  /*2cd0*/  IMAD.MOV.U32 R45, RZ, RZ, 0x0 ;  /* 0x00000000ff2d7424 */ /* 0x000fe200078e00ff */
[----:B------:R-:W-:Y:S02]  /*2ce0*/  IADD3 R30, P2, PT, -R46, R31, RZ ;  /* 0x0000001f2e1e7210 */ /* 0x000fe40007f5e1ff */
[----:B------:R-:W-:-:S03]  /*2cf0*/  ISETP.GE.U32.AND.EX P0, PT, R48, R47, PT, P0 ;  /* 0x0000002f3000720c */ /* 0x000fc60003f06100 */
[----:B------:R-:W-:Y:S01]  /*2d00*/  IMAD.X R32, R48, 0x1, ~R47, P2 ;  /* 0x0000000130207824 */ /* 0x000fe200010e0e2f */
[----:B------:R-:W-:Y:S01]  /*2d10*/  SEL R31, R30, R31, P0 ;  /* 0x0000001f1e1f7207 */ /* 0x000fe20000000000 */
[----:B------:R-:W-:Y:S01]  /*2d20*/  VIADD R30, R33, 0x1 ;  /* 0x00000001211e7836 */ /* 0x000fe20000000000 */
[----:B------:R-:W-:Y:S02]  /*2d30*/  ISETP.NE.U32.AND P2, PT, R46, RZ, PT ;  /* 0x000000ff2e00720c */ /* 0x000fe40003f45070 */
[----:B------:R-:W-:Y:S02]  /*2d40*/  SEL R32, R32, R48, P0 ;  /* 0x0000003020207207 */ /* 0x000fe40000000000 */
[----:B------:R-:W-:Y:S02]  /*2d50*/  SEL R33, R30, R33, P0 ;  /* 0x000000211e217207 */ /* 0x000fe40000000000 */
[----:B------:R-:W-:Y:S02]  /*2d60*/  ISETP.GE.U32.AND P0, PT, R31, R46, PT ;  /* 0x0000002e1f00720c */ /* 0x000fe40003f06070 */
[----:B------:R-:W-:-:S02]  /*2d70*/  IADD3 R30, PT, PT, R33, 0x1, RZ ;  /* 0x00000001211e7810 */ /* 0x000fc40007ffe0ff */
[----:B------:R-:W-:Y:S02]  /*2d80*/  ISETP.GE.U32.AND.EX P0, PT, R32, R47, PT, P0 ;  /* 0x0000002f2000720c */ /* 0x000fe40003f06100 */
[----:B------:R-:W-:Y:S02]  /*2d90*/  ISETP.NE.AND.EX P2, PT, R47, RZ, PT, P2 ;  /* 0x000000ff2f00720c */ /* 0x000fe40003f45320 */
[----:B------:R-:W-:-:S04]  /*2da0*/  SEL R30, R30, R33, P0 ;  /* 0x000000211e1e7207 */ /* 0x000fc80000000000 */
[----:B------:R-:W-:Y:S01]  /*2db0*/  SEL R30, R30, 0xffffffff, P2 ;  /* 0xffffffff1e1e7807 */ /* 0x000fe20001000000 */
[----:B------:R-:W-:Y:S06]  /*2dc0*/  RET.REL.NODEC R44 `(_Z10tiled_gemmPKfS0_Pfmmmmmm) ;  /* 0xffffffd02c8c7950 */ /* 0x000fec0003c3ffff */
.L_x_55:
[----:B------:R-:W-:-:S00]  /*2dd0*/  BRA `(.L_x_55) ;  /* 0xfffffffc00fc7947 */ /* 0x000fc0000383ffff */
[----:B------:R-:W-:-:S00]  /*2de0*/  NOP ;  /* 0x0000000000007918 */ /* 0x000fc00000000000 */
        /* <DEDUP_REMOVED lines=9> */
.L_x_68:


//--------------------- .text._Z11basic_gemmmPKfS0_Pfmmm --------------------------
	.section	.text._Z11basic_gemmmPKfS0_Pfmmm,"ax",@progbits
	.align	128
        .global         _Z11basic_gemmmPKfS0_Pfmmm
        .type           _Z11basic_gemmmPKfS0_Pfmmm,@function
        .size           _Z11basic_gemmmPKfS0_Pfmmm,(.L_x_69 - _Z11basic_gemmmPKfS0_Pfmmm)
        .other          _Z11basic_gemmmPKfS0_Pfmmm,@"STO_CUDA_ENTRY STV_DEFAULT"
_Z11basic_gemmmPKfS0_Pfmmm:
.text._Z11basic_gemmmPKfS0_Pfmmm:
[----:B------:R-:W-:Y:S01]  /*0000*/  LDC R1, c[0x0][0x37c] ;  /* 0x0000df00ff017b82 */ /* 0x000fe20000000800 */
[----:B------:R-:W0:Y:S07]  /*0010*/  S2R R3, SR_TID.X ;  /* 0x0000000000037919 */ /* 0x000e2e0000002100 */
[----:B------:R-:W0:Y:S01]  /*0020*/  S2UR UR4, SR_CTAID.X ;  /* 0x00000000000479c3 */ /* 0x000e220000002500 */
[----:B------:R-:W1:Y:S01]  /*0030*/  LDCU UR8, c[0x0][0x3a0] ;  /* 0x00007400ff0877ac */ /* 0x000e620008000800 */
[----:B------:R-:W1:Y:S06]  /*0040*/  LDCU UR6, c[0x0][0x398] ;  /* 0x00007300ff0677ac */ /* 0x000e6c0008000800 */
[----:B------:R-:W0:Y:S01]  /*0050*/  LDC R0, c[0x0][0x360] ;  /* 0x0000d800ff007b82 */ /* 0x000e220000000800 */
[----:B------:R-:W2:Y:S01]  /*0060*/  LDCU UR5, c[0x0][0x370] ;  /* 0x00006e00ff0577ac */ /* 0x000ea20008000800 */
[----:B-1----:R-:W-:Y:S01]  /*0070*/  UIMAD UR6, UR8, UR6, URZ ;  /* 0x00000006080672a4 */ /* 0x002fe2000f8e02ff */
[----:B0-----:R-:W-:-:S02]  /*0080*/  IMAD R3, R0, UR4, R3 ;  /* 0x0000000400037c24 */ /* 0x001fc4000f8e0203 */
[----:B--2---:R-:W-:-:S03]  /*0090*/  IMAD R0, R0, UR5, RZ ;  /* 0x0000000500007c24 */ /* 0x004fc6000f8e02ff */
[----:B------:R-:W-:-:S13]  /*00a0*/  ISETP.GE.AND P0, PT, R3, UR6, PT ;  /* 0x0000000603007c0c */ /* 0x000fda000bf06270 */
[----:B------:R-:W-:Y:S05]  /*00b0*/  @P0 EXIT ;  /* 0x000000000000094d */ /* 0x000fea0003800000 */
[----:B------:R-:W0:Y:S01]  /*00c0*/  LDCU.64 UR4, c[0x0][0x3a8] ;  /* 0x00007500ff0477ac */ /* 0x000e220008000a00 */
[----:B------:R-:W1:Y:S01]  /*00d0*/  LDCU.64 UR10, c[0x0][0x358] ;  /* 0x00006b00ff0a77ac */ /* 0x000e620008000a00 */
[----:B0-----:R-:W-:-:S04]  /*00e0*/  UISETP.NE.U32.AND UP0, UPT, UR4, URZ, UPT ;  /* 0x000000ff0400728c */ /* 0x001fc8000bf05070 */
[----:B------:R-:W-:-:S09]  /*00f0*/  UISETP.NE.AND.EX UP0, UPT, UR5, URZ, UPT, UP0 ;  /* 0x000000ff0500728c */ /* 0x000fd2000bf05300 */
[----:B-1----:R-:W-:Y:S05]  /*0100*/  BRA.U UP0, `(.L_x_56) ;  /* 0x00000001001c7547 */ /* 0x002fea000b800000 */
[----:B------:R-:W0:Y:S02]  /*0110*/  LDC.64 R6, c[0x0][0x390] ;  /* 0x0000e400ff067b82 */ /* 0x000e240000000a00 */
.L_x_57:
[----:B0-----:R-:W-:Y:S01]  /*0120*/  IMAD.WIDE R4, R3, 0x4, R6 ;  /* 0x0000000403047825 */ /* 0x001fe200078e0206 */
[----:B------:R-:W-:-:S04]  /*0130*/  IADD3 R3, PT, PT, R0, R3, RZ ;  /* 0x0000000300037210 */ /* 0x000fc80007ffe0ff */
[----:B------:R1:W-:Y:S01]  /*0140*/  STG.E desc[UR10][R4.64], RZ ;  /* 0x000000ff04007986 */ /* 0x0003e2000c10190a */
[----:B------:R-:W-:-:S13]  /*0150*/  ISETP.GE.AND P0, PT, R3, UR6, PT ;  /* 0x0000000603007c0c */ /* 0x000fda000bf06270 */
[----:B-1----:R-:W-:Y:S05]  /*0160*/  @!P0 BRA `(.L_x_57) ;  /* 0xfffffffc00ec8947 */ /* 0x002fea000383ffff */
[----:B------:R-:W-:Y:S05]  /*0170*/  EXIT ;  /* 0x000000000000794d */ /* 0x000fea0003800000 */
.L_x_56:
[----:B------:R-:W0:Y:S01]  /*0180*/  LDCU UR5, c[0x0][0x3a4] ;  /* 0x00007480ff0577ac */ /* 0x000e220008000800 */
[----:B------:R-:W-:Y:S02]  /*0190*/  USHF.L.U32 UR13, UR8, 0x2, URZ ;  /* 0x00000002080d7899 */ /* 0x000fe400080006ff */
[----:B------:R-:W-:Y:S02]  /*01a0*/  ULOP3.LUT UR15, UR4, 0x7, URZ, 0xc0, !UPT ;  /* 0x00000007040f7892 */ /* 0x000fe4000f8ec0ff */
[----:B------:R-:W-:Y:S02]  /*01b0*/  ULOP3.LUT UR14, UR4, 0x3, URZ, 0xc0, !UPT ;  /* 0x00000003040e7892 */ /* 0x000fe4000f8ec0ff */
[----:B------:R-:W-:Y:S02]  /*01c0*/  ULOP3.LUT UR9, UR4, 0xfffffff8, URZ, 0xc0, !UPT ;  /* 0xfffffff804097892 */ /* 0x000fe4000f8ec0ff */
[----:B0-----:R-:W-:-:S12]  /*01d0*/  USHF.L.U64.HI UR8, UR8, 0x2, UR5 ;  /* 0x0000000208087899 */ /* 0x001fd80008010205 */
.L_x_66:
[----:B------:R-:W0:Y:S01]  /*01e0*/  LDCU UR4, c[0x0][0x3a4] ;  /* 0x00007480ff0477ac */ /* 0x000e220008000800 */
[----:B------:R-:W-:Y:S01]  /*01f0*/  SHF.R.S32.HI R6, RZ, 0x1f, R3 ;  /* 0x0000001fff067819 */ /* 0x000fe20000011403 */
[----:B------:R-:W-:Y:S03]  /*0200*/  BSSY.RECONVERGENT B0, `(.L_x_58) ;  /* 0x0000022000007945 */ /* 0x000fe60003800200 */
        /* <DEDUP_REMOVED lines=8> */
[----:B0-----:R-:W-:-:S06]  /*0290*/  IADD3 R4, PT, PT, R6, 0xffffffe, RZ ;  /* 0x0ffffffe06047810 */ /* 0x001fcc0007ffe0ff */
[----:B------:R0:W1:Y:S02]  /*02a0*/  F2I.FTZ.U32.TRUNC.NTZ R5, R4 ;  /* 0x0000000400057305 */ /* 0x000064000021f000 */
[----:B0-----:R-:W-:Y:S02]  /*02b0*/  HFMA2 R4, -RZ, RZ, 0, 0 ;  /* 0x00000000ff047431 */ /* 0x001fe400000001ff */
[----:B-1----:R-:W-:-:S04]  /*02c0*/  IMAD R7, R5, R2, RZ ;  /* 0x0000000205077224 */ /* 0x002fc800078e02ff */
[----:B------:R-:W-:-:S04]  /*02d0*/  IMAD.MOV R7, RZ, RZ, -R7 ;  /* 0x000000ffff077224 */ /* 0x000fc800078e0a07 */
        /* <DEDUP_REMOVED lines=8> */
[----:B------:R-:W-:Y:S02]  /*0360*/  @P1 IADD3 R4, PT, PT, R4, 0x1, RZ ;  /* 0x0000000104041810 */ /* 0x000fe40007ffe0ff */
[----:B------:R-:W-:-:S05]  /*0370*/  @!P2 LOP3.LUT R4, RZ, R2, RZ, 0x33, !PT ;  /* 0x00000002ff04a212 */ /* 0x000fca00078e33ff */
[----:B------:R-:W-:-:S04]  /*0380*/  IMAD.MOV R6, RZ, RZ, -R4 ;  /* 0x000000ffff067224 */ /* 0x000fc800078e0a04 */
[----:B------:R-:W-:Y:S01]  /*0390*/  IMAD R6, R2, R6, R3 ;  /* 0x0000000602067224 */ /* 0x000fe200078e0203 */
[----:B------:R-:W-:Y:S06]  /*03a0*/  BRA `(.L_x_60) ;  /* 0x00000000001c7947 */ /* 0x000fec0003800000 */
.L_x_59:
[----:B------:R-:W-:-:S07]  /*03b0*/  MOV R2, 0x3d0 ;  /* 0x000003d000027802 */ /* 0x000fce0000000f00 */
[----:B------:R-:W-:Y:S05]  /*03c0*/  CALL.REL.NOINC `($__internal_1_$__cuda_sm20_div_u64) ;  /* 0x0000000c00847944 */ /* 0x000fea0003c00000 */
[----:B------:R-:W0:Y:S01]  /*03d0*/  LDCU UR4, c[0x0][0x3a0] ;  /* 0x00007400ff0477ac */ /* 0x000e220008000800 */
[----:B------:R-:W-:Y:S02]  /*03e0*/  IADD3 R5, PT, PT, -R6, RZ, RZ ;  /* 0x000000ff06057210 */ /* 0x000fe40007ffe1ff */
[----:B------:R-:W-:Y:S01]  /*03f0*/  MOV R4, R6 ;  /* 0x0000000600047202 */ /* 0x000fe20000000f00 */
[----:B0-----:R-:W-:-:S04]  /*0400*/  IMAD.U32 R2, RZ, RZ, UR4 ;  /* 0x00000004ff027e24 */ /* 0x001fc8000f8e00ff */
[----:B------:R-:W-:-:S07]  /*0410*/  IMAD R6, R5, R2, R3 ;  /* 0x0000000205067224 */ /* 0x000fce00078e0203 */
.L_x_60:
[----:B------:R-:W-:Y:S05]  /*0420*/  BSYNC.RECONVERGENT B0 ;  /* 0x0000000000007941 */ /* 0x000fea0003800200 */
.L_x_58:
[----:B------:R-:W0:Y:S01]  /*0430*/  LDCU.64 UR20, c[0x0][0x3a8] ;  /* 0x00007500ff1477ac */ /* 0x000e220008000a00 */
[----:B------:R-:W-:Y:S01]  /*0440*/  SHF.R.S32.HI R5, RZ, 0x1f, R4 ;  /* 0x0000001fff057819 */ /* 0x000fe20000011404 */
[----:B------:R-:W-:Y:S01]  /*0450*/  IMAD.MOV.U32 R9, RZ, RZ, RZ ;  /* 0x000000ffff097224 */ /* 0x000fe200078e00ff */
[----:B------:R-:W-:Y:S01]  /*0460*/  SHF.R.S32.HI R7, RZ, 0x1f, R6 ;  /* 0x0000001fff077819 */ /* 0x000fe20000011406 */
[----:B------:R-:W-:Y:S01]  /*0470*/  UMOV UR4, URZ ;  /* 0x000000ff00047c82 */ /* 0x000fe20008000000 */
[----:B------:R-:W-:Y:S01]  /*0480*/  UMOV UR5, URZ ;  /* 0x000000ff00057c82 */ /* 0x000fe20008000000 */
[----:B0-----:R-:W-:-:S04]  /*0490*/  UISETP.GE.U32.AND UP0, UPT, UR20, 0x8, UPT ;  /* 0x000000081400788c */ /* 0x001fc8000bf06070 */
[----:B------:R-:W-:-:S09]  /*04a0*/  UISETP.GE.U32.AND.EX UP0, UPT, UR21, URZ, UPT, UP0 ;  /* 0x000000ff1500728c */ /* 0x000fd2000bf06100 */
[----:B------:R-:W-:Y:S05]  /*04b0*/  BRA.U !UP0, `(.L_x_61) ;  /* 0x0000000508107547 */ /* 0x000fea000b800000 */
[----:B------:R-:W-:Y:S01]  /*04c0*/  HFMA2 R9, -RZ, RZ, 0, 0 ;  /* 0x00000000ff097431 */ /* 0x000fe200000001ff */
[----:B------:R-:W0:Y:S01]  /*04d0*/  LDCU UR12, c[0x0][0x3ac] ;  /* 0x00007580ff0c77ac */ /* 0x000e220008000800 */
[----:B------:R-:W1:Y:S01]  /*04e0*/  LDCU.128 UR16, c[0x0][0x380] ;  /* 0x00007000ff1077ac */ /* 0x000e620008000c00 */
[----:B------:R-:W-:Y:S01]  /*04f0*/  UMOV UR4, URZ ;  /* 0x000000ff00047c82 */ /* 0x000fe20008000000 */
[----:B------:R-:W-:Y:S01]  /*0500*/  UMOV UR5, URZ ;  /* 0x000000ff00057c82 */ /* 0x000fe20008000000 */
[----:B------:R-:W-:-:S05]  /*0510*/  UMOV UR7, UR9 ;  /* 0x0000000900077c82 */ /* 0x000fca0008000000 */
.L_x_62:
[----:B------:R-:W2:Y:S01]  /*0520*/  LDC R17, c[0x0][0x3a4] ;  /* 0x0000e900ff117b82 */ /* 0x000ea20000000800 */
[----:B------:R-:W-:Y:S01]  /*0530*/  MOV R11, UR5 ;  /* 0x00000005000b7c02 */ /* 0x000fe20008000f00 */
[----:B------:R-:W-:Y:S02]  /*0540*/  IMAD.U32 R10, RZ, RZ, UR4 ;  /* 0x00000004ff0a7e24 */ /* 0x000fe4000f8e00ff */
[----:B------:R-:W-:Y:S02]  /*0550*/  IMAD R13, R5, UR20, RZ ;  /* 0x00000014050d7c24 */ /* 0x000fe4000f8e02ff */
[----:B------:R-:W-:Y:S02]  /*0560*/  IMAD R8, R2, UR5, RZ ;  /* 0x0000000502087c24 */ /* 0x000fe4000f8e02ff */
[C---:B------:R-:W-:Y:S02]  /*0570*/  IMAD R15, R4.reuse, UR21, R13 ;  /* 0x00000015040f7c24 */ /* 0x040fe4000f8e020d */
[----:B------:R-:W-:-:S04]  /*0580*/  IMAD.WIDE.U32 R10, R4, UR20, R10 ;  /* 0x00000014040a7c25 */ /* 0x000fc8000f8e000a */
[----:B------:R-:W-:Y:S01]  /*0590*/  IMAD.WIDE.U32 R12, R2, UR4, R6 ;  /* 0x00000004020c7c25 */ /* 0x000fe2000f8e0006 */
[----:B-1----:R-:W-:-:S03]  /*05a0*/  LEA R20, P0, R10, UR16, 0x2 ;  /* 0x000000100a147c11 */ /* 0x002fc6000f8010ff */
[----:B------:R-:W-:Y:S01]  /*05b0*/  IMAD.IADD R15, R11, 0x1, R15 ;  /* 0x000000010b0f7824 */ /* 0x000fe200078e020f */
[----:B------:R-:W-:-:S04]  /*05c0*/  LEA R16, P1, R12, UR18, 0x2 ;  /* 0x000000120c107c11 */ /* 0x000fc8000f8210ff */
[----:B------:R-:W-:Y:S01]  /*05d0*/  LEA.HI.X R21, R10, UR17, R15, 0x2, P0 ;  /* 0x000000110a157c11 */ /* 0x000fe200080f140f */
[----:B--2---:R-:W-:Y:S01]  /*05e0*/  IMAD R17, R17, UR4, R8 ;  /* 0x0000000411117c24 */ /* 0x004fe2000f8e0208 */
[----:B------:R-:W-:-:S03]  /*05f0*/  IADD3 R14, P0, PT, R16, UR13, RZ ;  /* 0x0000000d100e7c10 */ /* 0x000fc6000ff1e0ff */
[----:B------:R-:W2:Y:S01]  /*0600*/  LDG.E R28, desc[UR10][R20.64] ;  /* 0x0000000a141c7981 */ /* 0x000ea2000c1e1900 */
[----:B------:R-:W-:-:S03]  /*0610*/  IADD3 R11, PT, PT, R13, R17, RZ ;  /* 0x000000110d0b7210 */ /* 0x000fc60007ffe0ff */
[----:B------:R-:W3:Y:S01]  /*0620*/  LDG.E R25, desc[UR10][R20.64+0x4] ;  /* 0x0000040a14197981 */ /* 0x000ee2000c1e1900 */
[----:B------:R-:W-:Y:S02]  /*0630*/  LEA.HI.X R17, R12, UR19, R11, 0x2, P1 ;  /* 0x000000130c117c11 */ /* 0x000fe400088f140b */
[----:B------:R-:W-:Y:S01]  /*0640*/  IADD3 R18, P1, PT, R14, UR13, RZ ;  /* 0x0000000d0e127c10 */ /* 0x000fe2000ff3e0ff */
[----:B------:R-:W4:Y:S01]  /*0650*/  LDG.E R24, desc[UR10][R20.64+0x8] ;  /* 0x0000080a14187981 */ /* 0x000f22000c1e1900 */
[----:B------:R-:W-:-:S03]  /*0660*/  IADD3.X R15, PT, PT, R17, UR8, RZ, P0, !PT ;  /* 0x00000008110f7c10 */ /* 0x000fc600087fe4ff */
[----:B------:R-:W2:Y:S01]  /*0670*/  LDG.E R27, desc[UR10][R16.64] ;  /* 0x0000000a101b7981 */ /* 0x000ea2000c1e1900 */
[----:B------:R-:W-:Y:S02]  /*0680*/  IADD3 R12, P0, PT, R18, UR13, RZ ;  /* 0x0000000d120c7c10 */ /* 0x000fe4000ff1e0ff */
[----:B------:R-:W-:Y:S01]  /*0690*/  IADD3.X R19, PT, PT, R15, UR8, RZ, P1, !PT ;  /* 0x000000080f137c10 */ /* 0x000fe20008ffe4ff */
[----:B------:R1:W3:Y:S03]  /*06a0*/  LDG.E R26, desc[UR10][R14.64] ;  /* 0x0000000a0e1a7981 */ /* 0x0002e6000c1e1900 */
[----:B------:R-:W-:Y:S01]  /*06b0*/  IADD3.X R13, PT, PT, R19, UR8, RZ, P0, !PT ;  /* 0x00000008130d7c10 */ /* 0x000fe200087fe4ff */
[----:B------:R-:W4:Y:S04]  /*06c0*/  LDG.E R29, desc[UR10][R18.64] ;  /* 0x0000000a121d7981 */ /* 0x000f28000c1e1900 */
[----:B------:R-:W5:Y:S01]  /*06d0*/  LDG.E R23, desc[UR10][R20.64+0xc] ;  /* 0x00000c0a14177981 */ /* 0x000f62000c1e1900 */
[----:B-1----:R-:W-:-:S03]  /*06e0*/  IADD3 R14, P1, PT, R12, UR13, RZ ;  /* 0x0000000d0c0e7c10 */ /* 0x002fc6000ff3e0ff */
[----:B------:R-:W5:Y:S01]  /*06f0*/  LDG.E R12, desc[UR10][R12.64] ;  /* 0x0000000a0c0c7981 */ /* 0x000f62000c1e1900 */
[----:B------:R-:W-:Y:S02]  /*0700*/  IADD3 R16, P0, PT, R14, UR13, RZ ;  /* 0x0000000d0e107c10 */ /* 0x000fe4000ff1e0ff */
[----:B------:R-:W-:Y:S01]  /*0710*/  IADD3.X R15, PT, PT, R13, UR8, RZ, P1, !PT ;  /* 0x000000080d0f7c10 */ /* 0x000fe20008ffe4ff */
[----:B------:R-:W5:Y:S03]  /*0720*/  LDG.E R22, desc[UR10][R20.64+0x10] ;  /* 0x0000100a14167981 */ /* 0x000f66000c1e1900 */
[----:B------:R-:W-:Y:S01]  /*0730*/  IADD3.X R17, PT, PT, R15, UR8, RZ, P0, !PT ;  /* 0x000000080f117c10 */ /* 0x000fe200087fe4ff */
[----:B------:R-:W5:Y:S04]  /*0740*/  LDG.E R11, desc[UR10][R20.64+0x14] ;  /* 0x0000140a140b7981 */ /* 0x000f68000c1e1900 */
[----:B------:R-:W5:Y:S04]  /*0750*/  LDG.E R10, desc[UR10][R20.64+0x18] ;  /* 0x0000180a140a7981 */ /* 0x000f68000c1e1900 */
[----:B------:R1:W5:Y:S04]  /*0760*/  LDG.E R8, desc[UR10][R20.64+0x1c] ;  /* 0x00001c0a14087981 */ /* 0x000368000c1e1900 */
[----:B------:R-:W5:Y:S01]  /*0770*/  LDG.E R15, desc[UR10][R14.64] ;  /* 0x0000000a0e0f7981 */ /* 0x000f62000c1e1900 */
[----:B-1----:R-:W-:-:S03]  /*0780*/  IADD3 R20, P1, PT, R16, UR13, RZ ;  /* 0x0000000d10147c10 */ /* 0x002fc6000ff3e0ff */
[----:B------:R-:W5:Y:S01]  /*0790*/  LDG.E R16, desc[UR10][R16.64] ;  /* 0x0000000a10107981 */ /* 0x000f62000c1e1900 */
[----:B------:R-:W-:Y:S02]  /*07a0*/  IADD3.X R21, PT, PT, R17, UR8, RZ, P1, !PT ;  /* 0x0000000811157c10 */ /* 0x000fe40008ffe4ff */
[----:B------:R-:W-:-:S03]  /*07b0*/  IADD3 R18, P0, PT, R20, UR13, RZ ;  /* 0x0000000d14127c10 */ /* 0x000fc6000ff1e0ff */
[----:B------:R-:W5:Y:S01]  /*07c0*/  LDG.E R20, desc[UR10][R20.64] ;  /* 0x0000000a14147981 */ /* 0x000f62000c1e1900 */
[----:B------:R-:W-:-:S06]  /*07d0*/  IADD3.X R19, PT, PT, R21, UR8, RZ, P0, !PT ;  /* 0x0000000815137c10 */ /* 0x000fcc00087fe4ff */
[----:B------:R-:W5:Y:S01]  /*07e0*/  LDG.E R19, desc[UR10][R18.64] ;  /* 0x0000000a12137981 */ /* 0x000f62000c1e1900 */
[----:B------:R-:W-:-:S04]  /*07f0*/  UIADD3 UR7, UP0, UPT, UR7, -0x8, URZ ;  /* 0xfffffff807077890 */ /* 0x000fc8000ff1e0ff */
[----:B0-----:R-:W-:Y:S02]  /*0800*/  UIADD3.X UR12, UPT, UPT, UR12, -0x1, URZ, UP0, !UPT ;  /* 0xffffffff0c0c7890 */ /* 0x001fe400087fe4ff */
[----:B------:R-:W-:-:S04]  /*0810*/  UISETP.NE.U32.AND UP0, UPT, UR7, URZ, UPT ;  /* 0x000000ff0700728c */ /* 0x000fc8000bf05070 */
[----:B------:R-:W-:Y:S02]  /*0820*/  UISETP.NE.AND.EX UP0, UPT, UR12, URZ, UPT, UP0 ;  /* 0x000000ff0c00728c */ /* 0x000fe4000bf05300 */
[----:B------:R-:W-:-:S04]  /*0830*/  UIADD3 UR4, UP1, UPT, UR4, 0x8, URZ ;  /* 0x0000000804047890 */ /* 0x000fc8000ff3e0ff */
[----:B------:R-:W-:Y:S01]  /*0840*/  UIADD3.X UR5, UPT, UPT, URZ, UR5, URZ, UP1, !UPT ;  /* 0x00000005ff057290 */ /* 0x000fe20008ffe4ff */
[----:B--2---:R-:W-:-:S04]  /*0850*/  FFMA R28, R28, R27, R9 ;  /* 0x0000001b1c1c7223 */ /* 0x004fc80000000009 */
[----:B---3--:R-:W-:-:S04]  /*0860*/  FFMA R25, R25, R26, R28 ;  /* 0x0000001a19197223 */ /* 0x008fc8000000001c */
[----:B----4-:R-:W-:-:S04]  /*0870*/  FFMA R24, R24, R29, R25 ;  /* 0x0000001d18187223 */ /* 0x010fc80000000019 */
[----:B-----5:R-:W-:-:S04]  /*0880*/  FFMA R23, R23, R12, R24 ;  /* 0x0000000c17177223 */ /* 0x020fc80000000018 */
[----:B------:R-:W-:-:S04]  /*0890*/  FFMA R22, R22, R15, R23 ;  /* 0x0000000f16167223 */ /* 0x000fc80000000017 */
[----:B------:R-:W-:-:S04]  /*08a0*/  FFMA R11, R11, R16, R22 ;  /* 0x000000100b0b7223 */ /* 0x000fc80000000016 */
[----:B------:R-:W-:-:S04]  /*08b0*/  FFMA R11, R10, R20, R11 ;  /* 0x000000140a0b7223 */ /* 0x000fc8000000000b */
[----:B------:R-:W-:Y:S01]  /*08c0*/  FFMA R9, R8, R19, R11 ;  /* 0x0000001308097223 */ /* 0x000fe2000000000b */
[----:B------:R-:W-:Y:S06]  /*08d0*/  BRA.U UP0, `(.L_x_62) ;  /* 0xfffffffd00107547 */ /* 0x000fec000b83ffff */
[----:B------:R-:W0:Y:S01]  /*08e0*/  LDCU UR5, c[0x0][0x3ac] ;  /* 0x00007580ff0577ac */ /* 0x000e220008000800 */
[----:B------:R-:W-:-:S05]  /*08f0*/  UMOV UR4, UR9 ;  /* 0x0000000900047c82 */ /* 0x000fca0008000000 */
.L_x_61:
[----:B------:R-:W-:-:S04]  /*0900*/  UISETP.NE.U32.AND UP0, UPT, UR15, URZ, UPT ;  /* 0x000000ff0f00728c */ /* 0x000fc8000bf05070 */
[----:B------:R-:W-:-:S09]  /*0910*/  UISETP.NE.AND.EX UP0, UPT, URZ, URZ, UPT, UP0 ;  /* 0x000000ffff00728c */ /* 0x000fd2000bf05300 */
[----:B------:R-:W-:Y:S05]  /*0920*/  BRA.U !UP0, `(.L_x_63) ;  /* 0x0000000908087547 */ /* 0x000fea000b800000 */
[----:B------:R-:W-:Y:S02]  /*0930*/  UIADD3 UR7, UP0, UPT, UR15, -0x1, URZ ;  /* 0xffffffff0f077890 */ /* 0x000fe4000ff1e0ff */
[----:B------:R-:W-:Y:S02]  /*0940*/  UISETP.NE.U32.AND UP1, UPT, UR14, URZ, UPT ;  /* 0x000000ff0e00728c */ /* 0x000fe4000bf25070 */
[----:B------:R-:W-:Y:S02]  /*0950*/  UIADD3.X UR12, UPT, UPT, URZ, -0x1, URZ, UP0, !UPT ;  /* 0xffffffffff0c7890 */ /* 0x000fe400087fe4ff */
[----:B------:R-:W-:Y:S02]  /*0960*/  UISETP.GE.U32.AND UP0, UPT, UR7, 0x3, UPT ;  /* 0x000000030700788c */ /* 0x000fe4000bf06070 */
[----:B------:R-:W-:Y:S02]  /*0970*/  UISETP.NE.AND.EX UP1, UPT, URZ, URZ, UPT, UP1 ;  /* 0x000000ffff00728c */ /* 0x000fe4000bf25310 */
[----:B------:R-:W-:-:S09]  /*0980*/  UISETP.GE.U32.AND.EX UP0, UPT, UR12, URZ, UPT, UP0 ;  /* 0x000000ff0c00728c */ /* 0x000fd2000bf06100 */
[----:B------:R-:W-:Y:S05]  /*0990*/  BRA.U !UP0, `(.L_x_64) ;  /* 0x0000000108fc7547 */ /* 0x000fea000b800000 */
[----:B------:R-:W1:Y:S01]  /*09a0*/  LDC R8, c[0x0][0x3a4] ;  /* 0x0000e900ff087b82 */ /* 0x000e620000000800 */
[----:B------:R-:W2:Y:S01]  /*09b0*/  LDCU.128 UR16, c[0x0][0x380] ;  /* 0x00007000ff1077ac */ /* 0x000ea20008000c00 */
[----:B------:R-:W-:Y:S01]  /*09c0*/  HFMA2 R15, -RZ, RZ, 0, 0 ;  /* 0x00000000ff0f7431 */ /* 0x000fe200000001ff */
[----:B0-----:R-:W-:Y:S01]  /*09d0*/  MOV R13, UR5 ;  /* 0x00000005000d7c02 */ /* 0x001fe20008000f00 */
[----:B------:R-:W-:Y:S01]  /*09e0*/  IMAD.U32 R12, RZ, RZ, UR4 ;  /* 0x00000004ff0c7e24 */ /* 0x000fe2000f8e00ff */
[----:B------:R-:W-:Y:S01]  /*09f0*/  UIADD3 UR12, UPT, UPT, UR4, 0x1, URZ ;  /* 0x00000001040c7890 */ /* 0x000fe2000fffe0ff */
[----:B------:R-:W-:Y:S01]  /*0a00*/  IMAD R25, R5, UR20, RZ ;  /* 0x0000001405197c24 */ /* 0x000fe2000f8e02ff */
[----:B------:R-:W-:Y:S01]  /*0a10*/  UIADD3 UR7, UPT, UPT, UR4, 0x2, URZ ;  /* 0x0000000204077890 */ /* 0x000fe2000fffe0ff */
[----:B------:R-:W-:Y:S01]  /*0a20*/  IMAD.WIDE.U32 R12, R4, UR20, R12 ;  /* 0x00000014040c7c25 */ /* 0x000fe2000f8e000c */
[----:B------:R-:W-:-:S03]  /*0a30*/  MOV R17, RZ ;  /* 0x000000ff00117202 */ /* 0x000fc60000000f00 */
[----:B------:R-:W-:Y:S02]  /*0a40*/  IMAD.U32 R14, RZ, RZ, UR12 ;  /* 0x0000000cff0e7e24 */ /* 0x000fe4000f8e00ff */
[C---:B------:R-:W-:Y:S02]  /*0a50*/  IMAD R25, R4.reuse, UR21, R25 ;  /* 0x0000001504197c24 */ /* 0x040fe4000f8e0219 */
[----:B------:R-:W-:Y:S01]  /*0a60*/  IMAD.WIDE.U32 R14, R4, UR20, R14 ;  /* 0x00000014040e7c25 */ /* 0x000fe2000f8e000e */
[----:B--2---:R-:W-:-:S03]  /*0a70*/  LEA R22, P0, R12, UR16, 0x2 ;  /* 0x000000100c167c11 */ /* 0x004fc6000f8010ff */
[C---:B------:R-:W-:Y:S01]  /*0a80*/  IMAD.IADD R13, R25.reuse, 0x1, R13 ;  /* 0x00000001190d7824 */ /* 0x040fe200078e020d */
[----:B------:R-:W-:Y:S01]  /*0a90*/  IADD3 R11, PT, PT, R25, R15, RZ ;  /* 0x0000000f190b7210 */ /* 0x000fe20007ffe0ff */
[----:B------:R-:W-:Y:S01]  /*0aa0*/  IMAD R15, R2, UR5, RZ ;  /* 0x00000005020f7c24 */ /* 0x000fe2000f8e02ff */
[----:B------:R-:W-:Y:S01]  /*0ab0*/  LEA R10, P1, R14, UR16, 0x2 ;  /* 0x000000100e0a7c11 */ /* 0x000fe2000f8210ff */
[----:B------:R-:W-:Y:S01]  /*0ac0*/  IMAD.WIDE.U32 R18, R2, UR12, R6 ;  /* 0x0000000c02127c25 */ /* 0x000fe2000f8e0006 */
[----:B------:R-:W-:Y:S01]  /*0ad0*/  LEA.HI.X R23, R12, UR17, R13, 0x2, P0 ;  /* 0x000000110c177c11 */ /* 0x000fe200080f140d */
[----:B------:R-:W-:Y:S01]  /*0ae0*/  UIADD3 UR5, UPT, UPT, UR4, 0x3, URZ ;  /* 0x0000000304057890 */ /* 0x000fe2000fffe0ff */
[----:B------:R-:W-:Y:S01]  /*0af0*/  LEA.HI.X R11, R14, UR17, R11, 0x2, P1 ;  /* 0x000000110e0b7c11 */ /* 0x000fe200088f140b */
[----:B------:R-:W-:Y:S02]  /*0b00*/  IMAD.WIDE.U32 R12, R2, UR4, R6 ;  /* 0x00000004020c7c25 */ /* 0x000fe4000f8e0006 */
[----:B------:R-:W2:Y:S02]  /*0b10*/  LDG.E R22, desc[UR10][R22.64] ;  /* 0x0000000a16167981 */ /* 0x000ea4000c1e1900 */
[----:B-1----:R-:W-:Y:S01]  /*0b20*/  IMAD R15, R8, UR4, R15 ;  /* 0x00000004080f7c24 */ /* 0x002fe2000f8e020f */
[----:B------:R-:W-:Y:S01]  /*0b30*/  LEA R20, P0, R12, UR18, 0x2 ;  /* 0x000000120c147c11 */ /* 0x000fe2000f8010ff */
[----:B------:R-:W-:Y:S01]  /*0b40*/  IMAD.U32 R16, RZ, RZ, UR7 ;  /* 0x00000007ff107e24 */ /* 0x000fe2000f8e00ff */
[----:B------:R-:W3:Y:S01]  /*0b50*/  LDG.E R10, desc[UR10][R10.64] ;  /* 0x0000000a0a0a7981 */ /* 0x000ee2000c1e1900 */
[----:B------:R-:W-:-:S02]  /*0b60*/  IMAD.IADD R13, R13, 0x1, R15 ;  /* 0x000000010d0d7824 */ /* 0x000fc400078e020f */
[----:B------:R-:W-:Y:S02]  /*0b70*/  IMAD R15, R8, UR12, R19 ;  /* 0x0000000c080f7c24 */ /* 0x000fe4000f8e0213 */
[----:B------:R-:W-:Y:S01]  /*0b80*/  IMAD.WIDE.U32 R16, R4, UR20, R16 ;  /* 0x0000001404107c25 */ /* 0x000fe2000f8e0010 */
[----:B------:R-:W-:Y:S02]  /*0b90*/  LEA.HI.X R21, R12, UR19, R13, 0x2, P0 ;  /* 0x000000130c157c11 */ /* 0x000fe400080f140d */
[C---:B------:R-:W-:Y:S02]  /*0ba0*/  LEA R14, P0, R18.reuse, UR18, 0x2 ;  /* 0x00000012120e7c11 */ /* 0x040fe4000f8010ff */
[----:B------:R-:W-:Y:S01]  /*0bb0*/  IADD3 R13, PT, PT, R25, R17, RZ ;  /* 0x00000011190d7210 */ /* 0x000fe20007ffe0ff */
[----:B------:R-:W2:Y:S01]  /*0bc0*/  LDG.E R20, desc[UR10][R20.64] ;  /* 0x0000000a14147981 */ /* 0x000ea2000c1e1900 */
[----:B------:R-:W-:Y:S01]  /*0bd0*/  LEA.HI.X R15, R18, UR19, R15, 0x2, P0 ;  /* 0x00000013120f7c11 */ /* 0x000fe200080f140f */
[----:B------:R-:W-:Y:S01]  /*0be0*/  IMAD.WIDE.U32 R18, R2, UR7, R6 ;  /* 0x0000000702127c25 */ /* 0x000fe2000f8e0006 */
[----:B------:R-:W-:-:S03]  /*0bf0*/  LEA R12, P1, R16, UR16, 0x2 ;  /* 0x00000010100c7c11 */ /* 0x000fc6000f8210ff */
[----:B------:R-:W-:Y:S01]  /*0c00*/  IMAD R17, R8, UR7, R19 ;  /* 0x0000000708117c24 */ /* 0x000fe2000f8e0213 */
[----:B------:R-:W-:Y:S01]  /*0c10*/  LEA.HI.X R13, R16, UR17, R13, 0x2, P1 ;  /* 0x00000011100d7c11 */ /* 0x000fe200088f140d */
[----:B------:R-:W-:Y:S01]  /*0c20*/  HFMA2 R19, -RZ, RZ, 0, 0 ;  /* 0x00000000ff137431 */ /* 0x000fe200000001ff */
[C---:B------:R-:W-:Y:S01]  /*0c30*/  LEA R16, P0, R18.reuse, UR18, 0x2 ;  /* 0x0000001212107c11 */ /* 0x040fe2000f8010ff */
[----:B------:R-:W3:Y:S03]  /*0c40*/  LDG.E R14, desc[UR10][R14.64] ;  /* 0x0000000a0e0e7981 */ /* 0x000ee6000c1e1900 */
[----:B------:R-:W-:Y:S01]  /*0c50*/  LEA.HI.X R17, R18, UR19, R17, 0x2, P0 ;  /* 0x0000001312117c11 */ /* 0x000fe200080f1411 */
[----:B------:R-:W-:Y:S01]  /*0c60*/  IMAD.U32 R18, RZ, RZ, UR5 ;  /* 0x00000005ff127e24 */ /* 0x000fe2000f8e00ff */
[----:B------:R-:W4:Y:S03]  /*0c70*/  LDG.E R12, desc[UR10][R12.64] ;  /* 0x0000000a0c0c7981 */ /* 0x000f26000c1e1900 */
[----:B------:R-:W-:Y:S01]  /*0c80*/  IMAD.WIDE.U32 R18, R4, UR20, R18 ;  /* 0x0000001404127c25 */ /* 0x000fe2000f8e0012 */
[----:B------:R-:W4:Y:S03]  /*0c90*/  LDG.E R16, desc[UR10][R16.64] ;  /* 0x0000000a10107981 */ /* 0x000f26000c1e1900 */
[----:B------:R-:W-:Y:S01]  /*0ca0*/  IMAD.IADD R25, R25, 0x1, R19 ;  /* 0x0000000119197824 */ /* 0x000fe200078e0213 */
[----:B------:R-:W-:-:S04]  /*0cb0*/  LEA R24, P0, R18, UR16, 0x2 ;  /* 0x0000001012187c11 */ /* 0x000fc8000f8010ff */
[----:B------:R-:W-:Y:S01]  /*0cc0*/  LEA.HI.X R25, R18, UR17, R25, 0x2, P0 ;  /* 0x0000001112197c11 */ /* 0x000fe200080f1419 */
[----:B------:R-:W-:-:S04]  /*0cd0*/  IMAD.WIDE.U32 R18, R2, UR5, R6 ;  /* 0x0000000502127c25 */ /* 0x000fc8000f8e0006 */
[----:B------:R-:W-:Y:S01]  /*0ce0*/  IMAD R19, R8, UR5, R19 ;  /* 0x0000000508137c24 */ /* 0x000fe2000f8e0213 */
[C---:B------:R-:W-:Y:S01]  /*0cf0*/  LEA R26, P0, R18.reuse, UR18, 0x2 ;  /* 0x00000012121a7c11 */ /* 0x040fe2000f8010ff */
[----:B------:R-:W5:Y:S03]  /*0d00*/  LDG.E R24, desc[UR10][R24.64] ;  /* 0x0000000a18187981 */ /* 0x000f66000c1e1900 */
[----:B------:R-:W-:-:S05]  /*0d10*/  LEA.HI.X R27, R18, UR19, R19, 0x2, P0 ;  /* 0x00000013121b7c11 */ /* 0x000fca00080f1413 */
[----:B------:R-:W5:Y:S01]  /*0d20*/  LDG.E R26, desc[UR10][R26.64] ;  /* 0x0000000a1a1a7981 */ /* 0x000f62000c1e1900 */
[----:B------:R-:W-:Y:S01]  /*0d30*/  UIADD3 UR4, UPT, UPT, UR4, 0x4, URZ ;  /* 0x0000000404047890 */ /* 0x000fe2000fffe0ff */
[----:B------:R-:W-:Y:S01]  /*0d40*/  UMOV UR5, URZ ;  /* 0x000000ff00057c82 */ /* 0x000fe20008000000 */
[----:B--2---:R-:W-:-:S04]  /*0d50*/  FFMA R9, R22, R20, R9 ;  /* 0x0000001416097223 */ /* 0x004fc80000000009 */
[----:B---3--:R-:W-:-:S04]  /*0d60*/  FFMA R9, R10, R14, R9 ;  /* 0x0000000e0a097223 */ /* 0x008fc80000000009 */
[----:B----4-:R-:W-:-:S04]  /*0d70*/  FFMA R9, R12, R16, R9 ;  /* 0x000000100c097223 */ /* 0x010fc80000000009 */
[----:B-----5:R-:W-:-:S07]  /*0d80*/  FFMA R9, R24, R26, R9 ;  /* 0x0000001a18097223 */ /* 0x020fce0000000009 */
.L_x_64:
[----:B------:R-:W-:Y:S05]  /*0d90*/  BRA.U !UP1, `(.L_x_63) ;  /* 0x0000000109ec7547 */ /* 0x000fea000b800000 */
[----:B------:R-:W-:Y:S02]  /*0da0*/  UISETP.NE.U32.AND UP0, UPT, UR14, 0x1, UPT ;  /* 0x000000010e00788c */ /* 0x000fe4000bf05070 */
[----:B------:R-:W-:Y:S02]  /*0db0*/  ULOP3.LUT UP1, URZ, UR20, 0x1, URZ, 0xc0, !UPT ;  /* 0x0000000114ff7892 */ /* 0x000fe4000f82c0ff */
[----:B------:R-:W-:-:S09]  /*0dc0*/  UISETP.NE.AND.EX UP0, UPT, URZ, URZ, UPT, UP0 ;  /* 0x000000ffff00728c */ /* 0x000fd2000bf05300 */
[----:B------:R-:W-:Y:S05]  /*0dd0*/  BRA.U !UP0, `(.L_x_65) ;  /* 0x00000001088c7547 */ /* 0x000fea000b800000 */
[----:B------:R-:W1:Y:S01]  /*0de0*/  LDCU.128 UR16, c[0x0][0x380] ;  /* 0x00007000ff1077ac */ /* 0x000e620008000c00 */
[----:B------:R-:W2:Y:S01]  /*0df0*/  LDC R21, c[0x0][0x3a4] ;  /* 0x0000e900ff157b82 */ /* 0x000ea20000000800 */
[----:B------:R-:W-:Y:S01]  /*0e00*/  MOV R12, UR4 ;  /* 0x00000004000c7c02 */ /* 0x000fe20008000f00 */
[----:B0-----:R-:W-:Y:S01]  /*0e10*/  IMAD.U32 R13, RZ, RZ, UR5 ;  /* 0x00000005ff0d7e24 */ /* 0x001fe2000f8e00ff */
[----:B------:R-:W-:Y:S01]  /*0e20*/  UIADD3 UR7, UPT, UPT, UR4, 0x1, URZ ;  /* 0x0000000104077890 */ /* 0x000fe2000fffe0ff */
[----:B------:R-:W-:Y:S02]  /*0e30*/  IMAD R17, R5, UR20, RZ ;  /* 0x0000001405117c24 */ /* 0x000fe4000f8e02ff */
[----:B------:R-:W-:-:S04]  /*0e40*/  IMAD.WIDE.U32 R12, R4, UR20, R12 ;  /* 0x00000014040c7c25 */ /* 0x000fc8000f8e000c */
[----:B------:R-:W-:Y:S02]  /*0e50*/  IMAD R17, R4, UR21, R17 ;  /* 0x0000001504117c24 */ /* 0x000fe4000f8e0211 */
[----:B------:R-:W-:Y:S02]  /*0e60*/  IMAD R8, R2, UR5, RZ ;  /* 0x0000000502087c24 */ /* 0x000fe4000f8e02ff */
[----:B------:R-:W-:Y:S01]  /*0e70*/  IMAD.U32 R10, RZ, RZ, UR7 ;  /* 0x00000007ff0a7e24 */ /* 0x000fe2000f8e00ff */
[----:B------:R-:W-:Y:S02]  /*0e80*/  IADD3 R11, PT, PT, R17, R13, RZ ;  /* 0x0000000d110b7210 */ /* 0x000fe40007ffe0ff */
[----:B-1----:R-:W-:-:S04]  /*0e90*/  LEA R14, P0, R12, UR16, 0x2 ;  /* 0x000000100c0e7c11 */ /* 0x002fc8000f8010ff */
[----:B------:R-:W-:Y:S01]  /*0ea0*/  LEA.HI.X R15, R12, UR17, R11, 0x2, P0 ;  /* 0x000000110c0f7c11 */ /* 0x000fe200080f140b */
[----:B------:R-:W-:Y:S02]  /*0eb0*/  HFMA2 R11, -RZ, RZ, 0, 0 ;  /* 0x00000000ff0b7431 */ /* 0x000fe400000001ff */
[----:B------:R-:W-:Y:S02]  /*0ec0*/  IMAD.WIDE.U32 R12, R2, UR4, R6 ;  /* 0x00000004020c7c25 */ /* 0x000fe4000f8e0006 */
[----:B------:R-:W3:Y:S02]  /*0ed0*/  LDG.E R14, desc[UR10][R14.64] ;  /* 0x0000000a0e0e7981 */ /* 0x000ee4000c1e1900 */
[----:B--2---:R-:W-:Y:S01]  /*0ee0*/  IMAD R19, R21, UR4, R8 ;  /* 0x0000000415137c24 */ /* 0x004fe2000f8e0208 */
[----:B------:R-:W-:-:S03]  /*0ef0*/  LEA R16, P0, R12, UR18, 0x2 ;  /* 0x000000120c107c11 */ /* 0x000fc6000f8010ff */
[----:B------:R-:W-:Y:S02]  /*0f00*/  IMAD.IADD R13, R13, 0x1, R19 ;  /* 0x000000010d0d7824 */ /* 0x000fe400078e0213 */
[----:B------:R-:W-:-:S04]  /*0f10*/  IMAD.WIDE.U32 R10, R4, UR20, R10 ;  /* 0x00000014040a7c25 */ /* 0x000fc8000f8e000a */
[----:B------:R-:W-:Y:S01]  /*0f20*/  IMAD.WIDE.U32 R18, R2, UR7, R6 ;  /* 0x0000000702127c25 */ /* 0x000fe2000f8e0006 */
[----:B------:R-:W-:Y:S02]  /*0f30*/  IADD3 R11, PT, PT, R17, R11, RZ ;  /* 0x0000000b110b7210 */ /* 0x000fe40007ffe0ff */
[----:B------:R-:W-:Y:S01]  /*0f40*/  LEA.HI.X R17, R12, UR19, R13, 0x2, P0 ;  /* 0x000000130c117c11 */ /* 0x000fe200080f140d */
[----:B------:R-:W-:Y:S01]  /*0f50*/  IMAD R13, R21, UR7, R19 ;  /* 0x00000007150d7c24 */ /* 0x000fe2000f8e0213 */
[----:B------:R-:W-:Y:S02]  /*0f60*/  LEA R20, P1, R10, UR16, 0x2 ;  /* 0x000000100a147c11 */ /* 0x000fe4000f8210ff */
[----:B------:R-:W-:Y:S01]  /*0f70*/  LEA R12, P0, R18, UR18, 0x2 ;  /* 0x00000012120c7c11 */ /* 0x000fe2000f8010ff */
[----:B------:R-:W3:Y:S01]  /*0f80*/  LDG.E R16, desc[UR10][R16.64] ;  /* 0x0000000a10107981 */ /* 0x000ee2000c1e1900 */
[----:B------:R-:W-:Y:S02]  /*0f90*/  LEA.HI.X R21, R10, UR17, R11, 0x2, P1 ;  /* 0x000000110a157c11 */ /* 0x000fe400088f140b */
[----:B------:R-:W-:-:S03]  /*0fa0*/  LEA.HI.X R13, R18, UR19, R13, 0x2, P0 ;  /* 0x00000013120d7c11 */ /* 0x000fc600080f140d */
[----:B------:R-:W2:Y:S04]  /*0fb0*/  LDG.E R20, desc[UR10][R20.64] ;  /* 0x0000000a14147981 */ /* 0x000ea8000c1e1900 */
[----:B------:R-:W2:Y:S01]  /*0fc0*/  LDG.E R12, desc[UR10][R12.64] ;  /* 0x0000000a0c0c7981 */ /* 0x000ea2000c1e1900 */
[----:B------:R-:W-:Y:S01]  /*0fd0*/  UIADD3 UR4, UPT, UPT, UR4, 0x2, URZ ;  /* 0x0000000204047890 */ /* 0x000fe2000fffe0ff */
[----:B------:R-:W-:Y:S01]  /*0fe0*/  UMOV UR5, URZ ;  /* 0x000000ff00057c82 */ /* 0x000fe20008000000 */
[----:B---3--:R-:W-:-:S04]  /*0ff0*/  FFMA R9, R14, R16, R9 ;  /* 0x000000100e097223 */ /* 0x008fc80000000009 */
[----:B--2---:R-:W-:-:S07]  /*1000*/  FFMA R9, R20, R12, R9 ;  /* 0x0000000c14097223 */ /* 0x004fce0000000009 */
.L_x_65:
[----:B------:R-:W-:Y:S05]  /*1010*/  BRA.U !UP1, `(.L_x_63) ;  /* 0x00000001094c7547 */ /* 0x000fea000b800000 */
[----:B------:R-:W1:Y:S01]  /*1020*/  LDC R15, c[0x0][0x3a4] ;  /* 0x0000e900ff0f7b82 */ /* 0x000e620000000800 */
[----:B------:R-:W2:Y:S01]  /*1030*/  LDCU.128 UR16, c[0x0][0x380] ;  /* 0x00007000ff1077ac */ /* 0x000ea20008000c00 */
[----:B0-----:R-:W-:Y:S01]  /*1040*/  MOV R11, UR5 ;  /* 0x00000005000b7c02 */ /* 0x001fe20008000f00 */
[C---:B------:R-:W-:Y:S02]  /*1050*/  IMAD R8, R2.reuse, UR5, RZ ;  /* 0x0000000502087c24 */ /* 0x040fe4000f8e02ff */
[----:B------:R-:W-:Y:S02]  /*1060*/  IMAD.U32 R10, RZ, RZ, UR4 ;  /* 0x00000004ff0a7e24 */ /* 0x000fe4000f8e00ff */
[----:B------:R-:W-:Y:S02]  /*1070*/  IMAD R13, R5, UR20, RZ ;  /* 0x00000014050d7c24 */ /* 0x000fe4000f8e02ff */
[----:B------:R-:W-:-:S04]  /*1080*/  IMAD.WIDE.U32 R6, R2, UR4, R6 ;  /* 0x0000000402067c25 */ /* 0x000fc8000f8e0006 */
[----:B------:R-:W-:-:S04]  /*1090*/  IMAD.WIDE.U32 R10, R4, UR20, R10 ;  /* 0x00000014040a7c25 */ /* 0x000fc8000f8e000a */
[----:B------:R-:W-:Y:S01]  /*10a0*/  IMAD R13, R4, UR21, R13 ;  /* 0x00000015040d7c24 */ /* 0x000fe2000f8e020d */
[----:B--2---:R-:W-:Y:S02]  /*10b0*/  LEA R12, P1, R6, UR18, 0x2 ;  /* 0x00000012060c7c11 */ /* 0x004fe4000f8210ff */
[----:B------:R-:W-:Y:S01]  /*10c0*/  LEA R4, P0, R10, UR16, 0x2 ;  /* 0x000000100a047c11 */ /* 0x000fe2000f8010ff */
[----:B-1----:R-:W-:-:S04]  /*10d0*/  IMAD R5, R15, UR4, R8 ;  /* 0x000000040f057c24 */ /* 0x002fc8000f8e0208 */
[----:B------:R-:W-:Y:S01]  /*10e0*/  IMAD.IADD R5, R7, 0x1, R5 ;  /* 0x0000000107057824 */ /* 0x000fe200078e0205 */
[----:B------:R-:W-:-:S04]  /*10f0*/  IADD3 R7, PT, PT, R13, R11, RZ ;  /* 0x0000000b0d077210 */ /* 0x000fc80007ffe0ff */
[----:B------:R-:W-:Y:S02]  /*1100*/  LEA.HI.X R13, R6, UR19, R5, 0x2, P1 ;  /* 0x00000013060d7c11 */ /* 0x000fe400088f1405 */
[----:B------:R-:W-:-:S03]  /*1110*/  LEA.HI.X R5, R10, UR17, R7, 0x2, P0 ;  /* 0x000000110a057c11 */ /* 0x000fc600080f1407 */
[----:B------:R-:W2:Y:S04]  /*1120*/  LDG.E R12, desc[UR10][R12.64] ;  /* 0x0000000a0c0c7981 */ /* 0x000ea8000c1e1900 */
[----:B------:R-:W2:Y:S02]  /*1130*/  LDG.E R4, desc[UR10][R4.64] ;  /* 0x0000000a04047981 */ /* 0x000ea4000c1e1900 */
[----:B--2---:R-:W-:-:S07]  /*1140*/  FFMA R9, R4, R12, R9 ;  /* 0x0000000c04097223 */ /* 0x004fce0000000009 */
.L_x_63:
[----:B0-----:R-:W0:Y:S01]  /*1150*/  LDCU.64 UR4, c[0x0][0x390] ;  /* 0x00007200ff0477ac */ /* 0x001e220008000a00 */
[----:B------:R-:W-:Y:S02]  /*1160*/  SHF.R.S32.HI R2, RZ, 0x1f, R3 ;  /* 0x0000001fff027819 */ /* 0x000fe40000011403 */
[----:B0-----:R-:W-:-:S04]  /*1170*/  LEA R4, P0, R3, UR4, 0x2 ;  /* 0x0000000403047c11 */ /* 0x001fc8000f8010ff */
[----:B------:R-:W-:Y:S01]  /*1180*/  LEA.HI.X R5, R3, UR5, R2, 0x2, P0 ;  /* 0x0000000503057c11 */ /* 0x000fe200080f1402 */
[----:B------:R-:W-:-:S04]  /*1190*/  IMAD.IADD R3, R0, 0x1, R3 ;  /* 0x0000000100037824 */ /* 0x000fc800078e0203 */
[----:B------:R0:W-:Y:S01]  /*11a0*/  STG.E desc[UR10][R4.64], R9 ;  /* 0x0000000904007986 */ /* 0x0001e2000c10190a */
[----:B------:R-:W-:-:S13]  /*11b0*/  ISETP.GE.AND P0, PT, R3, UR6, PT ;  /* 0x0000000603007c0c */ /* 0x000fda000bf06270 */
[----:B0-----:R-:W-:Y:S05]  /*11c0*/  @!P0 BRA `(.L_x_66) ;  /* 0xfffffff000048947 */ /* 0x001fea000383ffff */
[----:B------:R-:W-:Y:S05]  /*11d0*/  EXIT ;  /* 0x000000000000794d */ /* 0x000fea0003800000 */
        .weak           $__internal_1_$__cuda_sm20_div_u64
        .type           $__internal_1_$__cuda_sm20_div_u64,@function
        .size           $__internal_1_$__cuda_sm20_div_u64,(.L_x_69 - $__internal_1_$__cuda_sm20_div_u64)
$__internal_1_$__cuda_sm20_div_u64:
[----:B------:R-:W0:Y:S01]  /*11e0*/  LDCU.64 UR4, c[0x0][0x3a0] ;  /* 0x00007400ff0477ac */ /* 0x000e220008000a00 */
[----:B------:R-:W1:Y:S01]  /*11f0*/  LDC.64 R4, c[0x0][0x3a0] ;  /* 0x0000e800ff047b82 */ /* 0x000e620000000a00 */
[----:B0-----:R-:W0:Y:S08]  /*1200*/  I2F.U64.RP R7, UR4 ;  /* 0x0000000400077d12 */ /* 0x001e300008309000 */
[----:B0-----:R-:W0:Y:S02]  /*1210*/  MUFU.RCP R7, R7 ;  /* 0x0000000700077308 */ /* 0x001e240000001000 */
[----:B0-----:R-:W-:-:S06]  /*1220*/  IADD3 R8, PT, PT, R7, 0x1ffffffe, RZ ;  /* 0x1ffffffe07087810 */ /* 0x001fcc0007ffe0ff */
[----:B------:R-:W1:Y:S02]  /*1230*/  F2I.U64.TRUNC R8, R8 ;  /* 0x0000000800087311 */ /* 0x000e64000020d800 */
[----:B-1----:R-:W-:-:S04]  /*1240*/  IMAD.WIDE.U32 R10, R8, R4, RZ ;  /* 0x00000004080a7225 */ /* 0x002fc800078e00ff */
[----:B------:R-:W-:Y:S01]  /*1250*/  IMAD R11, R8, R5, R11 ;  /* 0x00000005080b7224 */ /* 0x000fe200078e020b */
[----:B------:R-:W-:-:S03]  /*1260*/  IADD3 R13, P0, PT, RZ, -R10, RZ ;  /* 0x8000000aff0d7210 */ /* 0x000fc60007f1e0ff */
[----:B------:R-:W-:Y:S02]  /*1270*/  IMAD R11, R9, R4, R11 ;  /* 0x00000004090b7224 */ /* 0x000fe400078e020b */
[----:B------:R-:W-:-:S04]  /*1280*/  IMAD.HI.U32 R10, R8, R13, RZ ;  /* 0x0000000d080a7227 */ /* 0x000fc800078e00ff */
[----:B------:R-:W-:Y:S01]  /*1290*/  IMAD.X R15, RZ, RZ, ~R11, P0 ;  /* 0x000000ffff0f7224 */ /* 0x000fe200000e0e0b */
[----:B------:R-:W-:-:S03]  /*12a0*/  MOV R11, R8 ;  /* 0x00000008000b7202 */ /* 0x000fc60000000f00 */
[-C--:B------:R-:W-:Y:S02]  /*12b0*/  IMAD R17, R9, R15.reuse, RZ ;  /* 0x0000000f09117224 */ /* 0x080fe400078e02ff */
[----:B------:R-:W-:-:S04]  /*12c0*/  IMAD.WIDE.U32 R10, P0, R8, R15, R10 ;  /* 0x0000000f080a7225 */ /* 0x000fc8000780000a */
[----:B------:R-:W-:-:S04]  /*12d0*/  IMAD.HI.U32 R7, R9, R15, RZ ;  /* 0x0000000f09077227 */ /* 0x000fc800078e00ff */
[----:B------:R-:W-:-:S04]  /*12e0*/  IMAD.HI.U32 R10, P1, R9, R13, R10 ;  /* 0x0000000d090a7227 */ /* 0x000fc8000782000a */
[----:B------:R-:W-:Y:S01]  /*12f0*/  IMAD.X R7, R7, 0x1, R9, P0 ;  /* 0x0000000107077824 */ /* 0x000fe200000e0609 */
[----:B------:R-:W-:-:S04]  /*1300*/  IADD3 R11, P2, PT, R17, R10, RZ ;  /* 0x0000000a110b7210 */ /* 0x000fc80007f5e0ff */
[----:B------:R-:W-:Y:S01]  /*1310*/  IADD3.X R7, PT, PT, RZ, RZ, R7, P2, P1 ;  /* 0x000000ffff077210 */ /* 0x000fe200017e2407 */
[----:B------:R-:W-:-:S04]  /*1320*/  IMAD.WIDE.U32 R8, R11, R4, RZ ;  /* 0x000000040b087225 */ /* 0x000fc800078e00ff */
[----:B------:R-:W-:Y:S01]  /*1330*/  IMAD R9, R11, R5, R9 ;  /* 0x000000050b097224 */ /* 0x000fe200078e0209 */
[----:B------:R-:W-:-:S03]  /*1340*/  IADD3 R13, P0, PT, RZ, -R8, RZ ;  /* 0x80000008ff0d7210 */ /* 0x000fc60007f1e0ff */
[----:B------:R-:W-:Y:S02]  /*1350*/  IMAD R9, R7, R4, R9 ;  /* 0x0000000407097224 */ /* 0x000fe400078e0209 */
[----:B------:R-:W-:-:S03]  /*1360*/  IMAD.HI.U32 R10, R11, R13, RZ ;  /* 0x0000000d0b0a7227 */ /* 0x000fc600078e00ff */
[----:B------:R-:W-:Y:S01]  /*1370*/  IADD3.X R8, PT, PT, RZ, ~R9, RZ, P0, !PT ;  /* 0x80000009ff087210 */ /* 0x000fe200007fe4ff */
[----:B------:R-:W-:-:S04]  /*1380*/  HFMA2 R9, -RZ, RZ, 0, 0 ;  /* 0x00000000ff097431 */ /* 0x000fc800000001ff */
[----:B------:R-:W-:-:S04]  /*1390*/  IMAD.WIDE.U32 R10, P0, R11, R8, R10 ;  /* 0x000000080b0a7225 */ /* 0x000fc8000780000a */
[C---:B------:R-:W-:Y:S02]  /*13a0*/  IMAD R12, R7.reuse, R8, RZ ;  /* 0x00000008070c7224 */ /* 0x040fe400078e02ff */
[----:B------:R-:W-:-:S04]  /*13b0*/  IMAD.HI.U32 R11, P1, R7, R13, R10 ;  /* 0x0000000d070b7227 */ /* 0x000fc8000782000a */
[----:B------:R-:W-:Y:S01]  /*13c0*/  IMAD.HI.U32 R8, R7, R8, RZ ;  /* 0x0000000807087227 */ /* 0x000fe200078e00ff */
[----:B------:R-:W-:-:S03]  /*13d0*/  IADD3 R11, P2, PT, R12, R11, RZ ;  /* 0x0000000b0c0b7210 */ /* 0x000fc60007f5e0ff */
[----:B------:R-:W-:Y:S02]  /*13e0*/  IMAD.X R7, R8, 0x1, R7, P0 ;  /* 0x0000000108077824 */ /* 0x000fe400000e0607 */
[----:B------:R-:W-:-:S03]  /*13f0*/  IMAD.HI.U32 R8, R11, R3, RZ ;  /* 0x000000030b087227 */ /* 0x000fc600078e00ff */
[----:B------:R-:W-:Y:S01]  /*1400*/  IADD3.X R7, PT, PT, RZ, RZ, R7, P2, P1 ;  /* 0x000000ffff077210 */ /* 0x000fe200017e2407 */
[----:B------:R-:W-:-:S04]  /*1410*/  IMAD.WIDE.U32 R8, R11, R6, R8 ;  /* 0x000000060b087225 */ /* 0x000fc800078e0008 */
[C---:B------:R-:W-:Y:S02]  /*1420*/  IMAD R11, R7.reuse, R6, RZ ;  /* 0x00000006070b7224 */ /* 0x040fe400078e02ff */
[----:B------:R-:W-:-:S04]  /*1430*/  IMAD.HI.U32 R8, P0, R7, R3, R8 ;  /* 0x0000000307087227 */ /* 0x000fc80007800008 */
[----:B------:R-:W-:Y:S01]  /*1440*/  IMAD.HI.U32 R7, R7, R6, RZ ;  /* 0x0000000607077227 */ /* 0x000fe200078e00ff */
[----:B------:R-:W-:-:S03]  /*1450*/  IADD3 R11, P1, PT, R11, R8, RZ ;  /* 0x000000080b0b7210 */ /* 0x000fc60007f3e0ff */
[----:B------:R-:W-:Y:S02]  /*1460*/  IMAD.X R7, RZ, RZ, R7, P0 ;  /* 0x000000ffff077224 */ /* 0x000fe400000e0607 */
[----:B------:R-:W-:-:S03]  /*1470*/  IMAD.WIDE.U32 R8, R11, R4, RZ ;  /* 0x000000040b087225 */ /* 0x000fc600078e00ff */
[----:B------:R-:W-:Y:S01]  /*1480*/  IADD3.X R7, PT, PT, RZ, R7, RZ, P1, !PT ;  /* 0x00000007ff077210 */ /* 0x000fe20000ffe4ff */
[----:B------:R-:W-:Y:S01]  /*1490*/  IMAD R9, R11, R5, R9 ;  /* 0x000000050b097224 */ /* 0x000fe200078e0209 */
[----:B------:R-:W-:-:S03]  /*14a0*/  IADD3 R13, P1, PT, -R8, R3, RZ ;  /* 0x00000003080d7210 */ /* 0x000fc60007f3e1ff */
[-C--:B------:R-:W-:Y:S01]  /*14b0*/  IMAD R7, R7, R4.reuse, R9 ;  /* 0x0000000407077224 */ /* 0x080fe200078e0209 */
[----:B------:R-:W-:-:S03]  /*14c0*/  ISETP.GE.U32.AND P0, PT, R13, R4, PT ;  /* 0x000000040d00720c */ /* 0x000fc60003f06070 */
[----:B------:R-:W-:Y:S01]  /*14d0*/  IMAD.X R10, R6, 0x1, ~R7, P1 ;  /* 0x00000001060a7824 */ /* 0x000fe200008e0e07 */
[----:B------:R-:W-:Y:S02]  /*14e0*/  IADD3 R7, P1, PT, R13, -R4, RZ ;  /* 0x800000040d077210 */ /* 0x000fe40007f3e0ff */
[----:B------:R-:W-:Y:S02]  /*14f0*/  IADD3 R6, PT, PT, R11, 0x1, RZ ;  /* 0x000000010b067810 */ /* 0x000fe40007ffe0ff */
[CC--:B------:R-:W-:Y:S02]  /*1500*/  ISETP.GE.U32.AND.EX P0, PT, R10.reuse, R5.reuse, PT, P0 ;  /* 0x000000050a00720c */ /* 0x0c0fe40003f06100 */
[----:B------:R-:W-:Y:S02]  /*1510*/  IADD3.X R8, PT, PT, R10, ~R5, RZ, P1, !PT ;  /* 0x800000050a087210 */ /* 0x000fe40000ffe4ff */
[----:B------:R-:W-:Y:S02]  /*1520*/  SEL R7, R7, R13, P0 ;  /* 0x0000000d07077207 */ /* 0x000fe40000000000 */
[----:B------:R-:W-:-:S02]  /*1530*/  SEL R8, R8, R10, P0 ;  /* 0x0000000a08087207 */ /* 0x000fc40000000000 */
[----:B------:R-:W-:Y:S02]  /*1540*/  SEL R11, R6, R11, P0 ;  /* 0x0000000b060b7207 */ /* 0x000fe40000000000 */
[----:B------:R-:W-:Y:S02]  /*1550*/  ISETP.GE.U32.AND P0, PT, R7, R4, PT ;  /* 0x000000040700720c */ /* 0x000fe40003f06070 */
[----:B------:R-:W-:Y:S01]  /*1560*/  ISETP.NE.U32.AND P1, PT, R4, RZ, PT ;  /* 0x000000ff0400720c */ /* 0x000fe20003f25070 */
[----:B------:R-:W-:Y:S01]  /*1570*/  VIADD R6, R11, 0x1 ;  /* 0x000000010b067836 */ /* 0x000fe20000000000 */
[----:B------:R-:W-:Y:S02]  /*1580*/  ISETP.GE.U32.AND.EX P0, PT, R8, R5, PT, P0 ;  /* 0x000000050800720c */ /* 0x000fe40003f06100 */
[----:B------:R-:W-:Y:S01]  /*1590*/  ISETP.NE.AND.EX P1, PT, R5, RZ, PT, P1 ;  /* 0x000000ff0500720c */ /* 0x000fe20003f25310 */
[----:B------:R-:W-:Y:S01]  /*15a0*/  HFMA2 R5, -RZ, RZ, 0, 0 ;  /* 0x00000000ff057431 */ /* 0x000fe200000001ff */
[----:B------:R-:W-:-:S02]  /*15b0*/  MOV R4, R2 ;  /* 0x0000000200047202 */ /* 0x000fc40000000f00 */
[----:B------:R-:W-:-:S04]  /*15c0*/  SEL R6, R6, R11, P0 ;  /* 0x0000000b06067207 */ /* 0x000fc80000000000 */
[----:B------:R-:W-:Y:S01]  /*15d0*/  SEL R6, R6, 0xffffffff, P1 ;  /* 0xffffffff06067807 */ /* 0x000fe20000800000 */
[----:B------:R-:W-:Y:S06]  /*15e0*/  RET.REL.NODEC R4 `(_Z11basic_gemmmPKfS0_Pfmmm) ;  /* 0xffffffe804847950 */ /* 0x000fec0003c3ffff */
.L_x_67:
        /* <DEDUP_REMOVED lines=9> */
.L_x_69:


//--------------------- .nv.shared._Z10tiled_gemmPKfS0_Pfmmmmmm --------------------------
	.section	.nv.shared._Z10tiled_gemmPKfS0_Pfmmmmmm,"aw",@nobits
	.sectionflags	@""
	.align	16
	.zero		1024


//--------------------- .nv.shared.reserved.0     --------------------------
	.section	.nv.shared.reserved.0,"aw",@nobits
	.weak		__nv_reservedSMEM_offset_0_alias
	.size		__nv_reservedSMEM_offset_0_alias, 0, 64
	.other		__nv_reservedSMEM_offset_0_alias,@"STO_CUDA_RESERVED_SHARED STV_DEFAULT"
__nv_reservedSMEM_offset_0_alias:
	.zero		0
	.zero		64


//--------------------- .nv.shared._Z11basic_gemmmPKfS0_Pfmmm --------------------------
	.section	.nv.shared._Z11basic_gemmmPKfS0_Pfmmm,"aw",@nobits
	.sectionflags	@""
	.align	16
	.zero		1024


//--------------------- .nv.constant0._Z10tiled_gemmPKfS0_Pfmmmmmm --------------------------
	.section	.nv.constant0._Z10tiled_gemmPKfS0_Pfmmmmmm,"a",@progbits
	.sectionflags	@""
	.align	4
.nv.constant0._Z10tiled_gemmPKfS0_Pfmmmmmm:
	.zero		968


//--------------------- .nv.constant0._Z11basic_gemmmPKfS0_Pfmmm --------------------------
	.section	.nv.constant0._Z11basic_gemmmPKfS0_Pfmmm,"a",@progbits
	.sectionflags	@""
	.align	4
.nv.constant0._Z11basic_gemmmPKfS0_Pfmmm:
	.zero		944


//--------------------- SYMBOLS --------------------------

	.type		.nv.reservedSmem.offset0,@object
	.size		.nv.reservedSmem.offset0,0x4
	.type		.nv.reservedSmem.cap,@object
	.size		.nv.reservedSmem.cap,0x4
